//
// Generated by NVIDIA NVVM Compiler
//
// Compiler Build ID: CL-36424714
// Cuda compilation tools, release 13.0, V13.0.88
// Based on NVVM 20.0.0
//

.version 9.0
.target sm_100
.address_size 64

	// .globl	_Z9meanshiftPhS_iii
// _ZZ9meanshiftPhS_iiiE11shared_data has been demoted

.visible .entry _Z9meanshiftPhS_iii(
	.param .u64 .ptr .align 1 _Z9meanshiftPhS_iii_param_0,
	.param .u64 .ptr .align 1 _Z9meanshiftPhS_iii_param_1,
	.param .u32 _Z9meanshiftPhS_iii_param_2,
	.param .u32 _Z9meanshiftPhS_iii_param_3,
	.param .u32 _Z9meanshiftPhS_iii_param_4
)
{
	.reg .pred 	%p<23>;
	.reg .b16 	%rs<36>;
	.reg .b32 	%r<99>;
	.reg .b32 	%f<152>;
	.reg .b64 	%rd<20>;
	// demoted variable
	.shared .align 4 .b8 _ZZ9meanshiftPhS_iiiE11shared_data[12288];
	ld.param.u64 	%rd3, [_Z9meanshiftPhS_iii_param_0];
	ld.param.u32 	%r35, [_Z9meanshiftPhS_iii_param_2];
	ld.param.u32 	%r33, [_Z9meanshiftPhS_iii_param_3];
	ld.param.u32 	%r34, [_Z9meanshiftPhS_iii_param_4];
	cvta.to.global.u64 	%rd1, %rd3;
	mov.u32 	%r1, %tid.x;
	mov.u32 	%r36, %tid.y;
	mov.u32 	%r37, %ctaid.x;
	mov.u32 	%r38, %ctaid.y;
	mov.u32 	%r39, %ntid.x;
	mad.lo.s32 	%r2, %r37, %r39, %r1;
	mov.u32 	%r40, %ntid.y;
	mad.lo.s32 	%r41, %r38, %r40, %r36;
	setp.ge.s32 	%p1, %r2, %r33;
	setp.ge.s32 	%p2, %r41, %r35;
	mov.u32 	%r42, _ZZ9meanshiftPhS_iiiE11shared_data;
	mad.lo.s32 	%r4, %r1, 384, %r42;
	mad.lo.s32 	%r5, %r36, 12, %r4;
	or.pred  	%p3, %p1, %p2;
	@%p3 bra 	$L__BB0_14;
	ld.param.u32 	%r86, [_Z9meanshiftPhS_iii_param_3];
	mad.lo.s32 	%r43, %r86, %r41, %r2;
	mul.lo.s32 	%r6, %r43, %r34;
	setp.lt.s32 	%p4, %r34, 1;
	@%p4 bra 	$L__BB0_14;
	and.b32  	%r7, %r34, 15;
	setp.lt.u32 	%p5, %r34, 16;
	mov.b32 	%r92, 0;
	@%p5 bra 	$L__BB0_5;
	and.b32  	%r92, %r34, 2147483632;
	mov.b32 	%r90, 0;
$L__BB0_4:
	.pragma "nounroll";
	add.s32 	%r46, %r90, %r6;
	cvt.s64.s32 	%rd4, %r46;
	add.s64 	%rd5, %rd1, %rd4;
	ld.global.u8 	%rs1, [%rd5];
	cvt.rn.f32.u16 	%f55, %rs1;
	shl.b32 	%r47, %r90, 2;
	add.s32 	%r48, %r5, %r47;
	st.shared.f32 	[%r48], %f55;
	ld.global.u8 	%rs2, [%rd5+1];
	cvt.rn.f32.u16 	%f56, %rs2;
	st.shared.f32 	[%r48+4], %f56;
	ld.global.u8 	%rs3, [%rd5+2];
	cvt.rn.f32.u16 	%f57, %rs3;
	st.shared.f32 	[%r48+8], %f57;
	ld.global.u8 	%rs4, [%rd5+3];
	cvt.rn.f32.u16 	%f58, %rs4;
	st.shared.f32 	[%r48+12], %f58;
	ld.global.u8 	%rs5, [%rd5+4];
	cvt.rn.f32.u16 	%f59, %rs5;
	st.shared.f32 	[%r48+16], %f59;
	ld.global.u8 	%rs6, [%rd5+5];
	cvt.rn.f32.u16 	%f60, %rs6;
	st.shared.f32 	[%r48+20], %f60;
	ld.global.u8 	%rs7, [%rd5+6];
	cvt.rn.f32.u16 	%f61, %rs7;
	st.shared.f32 	[%r48+24], %f61;
	ld.global.u8 	%rs8, [%rd5+7];
	cvt.rn.f32.u16 	%f62, %rs8;
	st.shared.f32 	[%r48+28], %f62;
	ld.global.u8 	%rs9, [%rd5+8];
	cvt.rn.f32.u16 	%f63, %rs9;
	st.shared.f32 	[%r48+32], %f63;
	ld.global.u8 	%rs10, [%rd5+9];
	cvt.rn.f32.u16 	%f64, %rs10;
	st.shared.f32 	[%r48+36], %f64;
	ld.global.u8 	%rs11, [%rd5+10];
	cvt.rn.f32.u16 	%f65, %rs11;
	st.shared.f32 	[%r48+40], %f65;
	ld.global.u8 	%rs12, [%rd5+11];
	cvt.rn.f32.u16 	%f66, %rs12;
	st.shared.f32 	[%r48+44], %f66;
	ld.global.u8 	%rs13, [%rd5+12];
	cvt.rn.f32.u16 	%f67, %rs13;
	st.shared.f32 	[%r48+48], %f67;
	ld.global.u8 	%rs14, [%rd5+13];
	cvt.rn.f32.u16 	%f68, %rs14;
	st.shared.f32 	[%r48+52], %f68;
	ld.global.u8 	%rs15, [%rd5+14];
	cvt.rn.f32.u16 	%f69, %rs15;
	st.shared.f32 	[%r48+56], %f69;
	ld.global.u8 	%rs16, [%rd5+15];
	cvt.rn.f32.u16 	%f70, %rs16;
	st.shared.f32 	[%r48+60], %f70;
	add.s32 	%r90, %r90, 16;
	setp.ne.s32 	%p6, %r90, %r92;
	@%p6 bra 	$L__BB0_4;
$L__BB0_5:
	setp.eq.s32 	%p7, %r7, 0;
	@%p7 bra 	$L__BB0_14;
	and.b32  	%r12, %r34, 7;
	setp.lt.u32 	%p8, %r7, 8;
	@%p8 bra 	$L__BB0_8;
	add.s32 	%r49, %r92, %r6;
	cvt.s64.s32 	%rd6, %r49;
	add.s64 	%rd7, %rd1, %rd6;
	ld.global.u8 	%rs17, [%rd7];
	cvt.rn.f32.u16 	%f71, %rs17;
	shl.b32 	%r50, %r92, 2;
	add.s32 	%r51, %r5, %r50;
	st.shared.f32 	[%r51], %f71;
	ld.global.u8 	%rs18, [%rd7+1];
	cvt.rn.f32.u16 	%f72, %rs18;
	st.shared.f32 	[%r51+4], %f72;
	ld.global.u8 	%rs19, [%rd7+2];
	cvt.rn.f32.u16 	%f73, %rs19;
	st.shared.f32 	[%r51+8], %f73;
	ld.global.u8 	%rs20, [%rd7+3];
	cvt.rn.f32.u16 	%f74, %rs20;
	st.shared.f32 	[%r51+12], %f74;
	ld.global.u8 	%rs21, [%rd7+4];
	cvt.rn.f32.u16 	%f75, %rs21;
	st.shared.f32 	[%r51+16], %f75;
	ld.global.u8 	%rs22, [%rd7+5];
	cvt.rn.f32.u16 	%f76, %rs22;
	st.shared.f32 	[%r51+20], %f76;
	ld.global.u8 	%rs23, [%rd7+6];
	cvt.rn.f32.u16 	%f77, %rs23;
	st.shared.f32 	[%r51+24], %f77;
	ld.global.u8 	%rs24, [%rd7+7];
	cvt.rn.f32.u16 	%f78, %rs24;
	st.shared.f32 	[%r51+28], %f78;
	add.s32 	%r92, %r92, 8;
$L__BB0_8:
	setp.eq.s32 	%p9, %r12, 0;
	@%p9 bra 	$L__BB0_14;
	and.b32  	%r15, %r34, 3;
	setp.lt.u32 	%p10, %r12, 4;
	@%p10 bra 	$L__BB0_11;
	add.s32 	%r52, %r92, %r6;
	cvt.s64.s32 	%rd8, %r52;
	add.s64 	%rd9, %rd1, %rd8;
	ld.global.u8 	%rs25, [%rd9];
	cvt.rn.f32.u16 	%f79, %rs25;
	shl.b32 	%r53, %r92, 2;
	add.s32 	%r54, %r5, %r53;
	st.shared.f32 	[%r54], %f79;
	ld.global.u8 	%rs26, [%rd9+1];
	cvt.rn.f32.u16 	%f80, %rs26;
	st.shared.f32 	[%r54+4], %f80;
	ld.global.u8 	%rs27, [%rd9+2];
	cvt.rn.f32.u16 	%f81, %rs27;
	st.shared.f32 	[%r54+8], %f81;
	ld.global.u8 	%rs28, [%rd9+3];
	cvt.rn.f32.u16 	%f82, %rs28;
	st.shared.f32 	[%r54+12], %f82;
	add.s32 	%r92, %r92, 4;
$L__BB0_11:
	setp.eq.s32 	%p11, %r15, 0;
	@%p11 bra 	$L__BB0_14;
	mov.b32 	%r95, 0;
$L__BB0_13:
	.pragma "nounroll";
	add.s32 	%r56, %r92, %r6;
	cvt.s64.s32 	%rd10, %r56;
	add.s64 	%rd11, %rd1, %rd10;
	ld.global.u8 	%rs29, [%rd11];
	cvt.rn.f32.u16 	%f83, %rs29;
	shl.b32 	%r57, %r92, 2;
	add.s32 	%r58, %r5, %r57;
	st.shared.f32 	[%r58], %f83;
	add.s32 	%r92, %r92, 1;
	add.s32 	%r95, %r95, 1;
	setp.ne.s32 	%p12, %r95, %r15;
	@%p12 bra 	$L__BB0_13;
$L__BB0_14:
	ld.param.u32 	%r87, [_Z9meanshiftPhS_iii_param_3];
	bar.sync 	0;
	setp.ge.s32 	%p13, %r2, %r87;
	setp.ge.s32 	%p14, %r41, %r35;
	or.pred  	%p15, %p13, %p14;
	@%p15 bra 	$L__BB0_27;
	ld.shared.f32 	%f132, [%r5];
	ld.shared.f32 	%f133, [%r5+4];
	ld.shared.f32 	%f131, [%r5+8];
	mov.b32 	%r96, 0;
$L__BB0_16:
	mov.f32 	%f140, 0f00000000;
	mov.b32 	%r97, -40;
	mov.f32 	%f141, %f140;
	mov.f32 	%f142, %f140;
	mov.f32 	%f143, %f140;
	mov.f32 	%f144, %f140;
	mov.f32 	%f145, %f140;
$L__BB0_17:
	ld.param.u32 	%r88, [_Z9meanshiftPhS_iii_param_3];
	add.s32 	%r62, %r97, %r41;
	mul.lo.s32 	%r24, %r62, %r88;
	cvt.rn.f32.s32 	%f13, %r62;
	mov.b32 	%r98, -40;
$L__BB0_18:
	add.s32 	%r26, %r98, %r2;
	add.s32 	%r27, %r98, %r1;
	mad.lo.s32 	%r63, %r98, 384, %r4;
	mov.u32 	%r64, %tid.y;
	add.s32 	%r65, %r97, %r64;
	mad.lo.s32 	%r28, %r65, 12, %r63;
	ld.shared.f32 	%f147, [%r28];
	sub.f32 	%f85, %f132, %f147;
	ld.shared.f32 	%f146, [%r28+4];
	sub.f32 	%f86, %f133, %f146;
	ld.shared.f32 	%f148, [%r28+8];
	sub.f32 	%f87, %f131, %f148;
	mul.f32 	%f88, %f86, %f86;
	fma.rn.f32 	%f89, %f85, %f85, %f88;
	fma.rn.f32 	%f90, %f87, %f87, %f89;
	div.rn.f32 	%f91, %f90, 0fC3480000;
	fma.rn.f32 	%f92, %f91, 0f3BBB989D, 0f3F000000;
	cvt.sat.f32.f32 	%f93, %f92;
	mov.f32 	%f94, 0f4B400001;
	mov.f32 	%f95, 0f437C0000;
	fma.rm.f32 	%f96, %f93, %f95, %f94;
	add.f32 	%f97, %f96, 0fCB40007F;
	neg.f32 	%f98, %f97;
	fma.rn.f32 	%f99, %f91, 0f3FB8AA3B, %f98;
	fma.rn.f32 	%f100, %f91, 0f32A57060, %f99;
	mov.b32 	%r66, %f96;
	shl.b32 	%r67, %r66, 23;
	mov.b32 	%f101, %r67;
	ex2.approx.ftz.f32 	%f102, %f100;
	mul.f32 	%f23, %f102, %f101;
	cvt.rn.f32.s32 	%f103, %r26;
	fma.rn.f32 	%f145, %f23, %f103, %f145;
	fma.rn.f32 	%f144, %f23, %f13, %f144;
	or.b32  	%r68, %r27, %r65;
	setp.lt.u32 	%p16, %r68, 32;
	@%p16 bra 	$L__BB0_20;
	add.s32 	%r69, %r26, %r24;
	mul.lo.s32 	%r70, %r69, %r34;
	cvt.s64.s32 	%rd12, %r70;
	add.s64 	%rd13, %rd1, %rd12;
	ld.global.u8 	%rs30, [%rd13];
	cvt.rn.f32.u16 	%f147, %rs30;
	ld.global.u8 	%rs31, [%rd13+1];
	cvt.rn.f32.u16 	%f146, %rs31;
	ld.global.u8 	%rs32, [%rd13+2];
	cvt.rn.f32.u16 	%f148, %rs32;
$L__BB0_20:
	fma.rn.f32 	%f143, %f23, %f147, %f143;
	fma.rn.f32 	%f142, %f23, %f146, %f142;
	fma.rn.f32 	%f141, %f23, %f148, %f141;
	add.f32 	%f140, %f140, %f23;
	setp.eq.s32 	%p17, %r98, 40;
	@%p17 bra 	$L__BB0_24;
	add.s32 	%r71, %r26, 1;
	add.s32 	%r72, %r27, 1;
	ld.shared.f32 	%f150, [%r28+384];
	sub.f32 	%f104, %f132, %f150;
	ld.shared.f32 	%f149, [%r28+388];
	sub.f32 	%f105, %f133, %f149;
	ld.shared.f32 	%f151, [%r28+392];
	sub.f32 	%f106, %f131, %f151;
	mul.f32 	%f107, %f105, %f105;
	fma.rn.f32 	%f108, %f104, %f104, %f107;
	fma.rn.f32 	%f109, %f106, %f106, %f108;
	div.rn.f32 	%f110, %f109, 0fC3480000;
	fma.rn.f32 	%f111, %f110, 0f3BBB989D, 0f3F000000;
	cvt.sat.f32.f32 	%f112, %f111;
	mov.f32 	%f113, 0f4B400001;
	mov.f32 	%f114, 0f437C0000;
	fma.rm.f32 	%f115, %f112, %f114, %f113;
	add.f32 	%f116, %f115, 0fCB40007F;
	neg.f32 	%f117, %f116;
	fma.rn.f32 	%f118, %f110, 0f3FB8AA3B, %f117;
	fma.rn.f32 	%f119, %f110, 0f32A57060, %f118;
	mov.b32 	%r73, %f115;
	shl.b32 	%r74, %r73, 23;
	mov.b32 	%f120, %r74;
	ex2.approx.ftz.f32 	%f121, %f119;
	mul.f32 	%f39, %f121, %f120;
	cvt.rn.f32.s32 	%f122, %r71;
	fma.rn.f32 	%f145, %f39, %f122, %f145;
	fma.rn.f32 	%f144, %f39, %f13, %f144;
	or.b32  	%r77, %r72, %r65;
	setp.lt.u32 	%p18, %r77, 32;
	@%p18 bra 	$L__BB0_23;
	add.s32 	%r79, %r26, %r24;
	mad.lo.s32 	%r80, %r34, %r79, %r34;
	cvt.s64.s32 	%rd14, %r80;
	add.s64 	%rd15, %rd1, %rd14;
	ld.global.u8 	%rs33, [%rd15];
	cvt.rn.f32.u16 	%f150, %rs33;
	ld.global.u8 	%rs34, [%rd15+1];
	cvt.rn.f32.u16 	%f149, %rs34;
	ld.global.u8 	%rs35, [%rd15+2];
	cvt.rn.f32.u16 	%f151, %rs35;
$L__BB0_23:
	fma.rn.f32 	%f143, %f39, %f150, %f143;
	fma.rn.f32 	%f142, %f39, %f149, %f142;
	fma.rn.f32 	%f141, %f39, %f151, %f141;
	add.f32 	%f140, %f140, %f39;
	add.s32 	%r98, %r98, 2;
	bra.uni 	$L__BB0_18;
$L__BB0_24:
	add.s32 	%r97, %r97, 1;
	setp.ne.s32 	%p19, %r97, 41;
	@%p19 bra 	$L__BB0_17;
	div.rn.f32 	%f132, %f143, %f140;
	div.rn.f32 	%f133, %f142, %f140;
	div.rn.f32 	%f131, %f141, %f140;
	div.rn.f32 	%f123, %f145, %f140;
	cvt.rn.f32.s32 	%f124, %r2;
	sub.f32 	%f125, %f123, %f124;
	div.rn.f32 	%f126, %f144, %f140;
	cvt.rn.f32.u32 	%f127, %r41;
	sub.f32 	%f128, %f126, %f127;
	mul.f32 	%f129, %f128, %f128;
	fma.rn.f32 	%f130, %f125, %f125, %f129;
	setp.geu.f32 	%p20, %f130, 0f3F800000;
	add.s32 	%r31, %r96, 1;
	setp.lt.u32 	%p21, %r96, 499;
	and.pred  	%p22, %p20, %p21;
	mov.u32 	%r96, %r31;
	@%p22 bra 	$L__BB0_16;
	ld.param.u32 	%r89, [_Z9meanshiftPhS_iii_param_3];
	ld.param.u64 	%rd19, [_Z9meanshiftPhS_iii_param_1];
	mad.lo.s32 	%r81, %r89, %r41, %r2;
	mul.lo.s32 	%r82, %r81, %r34;
	cvt.rzi.u32.f32 	%r83, %f132;
	cvt.s64.s32 	%rd16, %r82;
	cvta.to.global.u64 	%rd17, %rd19;
	add.s64 	%rd18, %rd17, %rd16;
	st.global.u8 	[%rd18], %r83;
	cvt.rzi.u32.f32 	%r84, %f133;
	st.global.u8 	[%rd18+1], %r84;
	cvt.rzi.u32.f32 	%r85, %f131;
	st.global.u8 	[%rd18+2], %r85;
$L__BB0_27:
	ret;

}


// ===== COMPILED SASS (sm_100) =====

	.target	sm_100

	.elftype	@"ET_EXEC"


//--------------------- .note.nv.tkinfo           --------------------------
	.section	.note.nv.tkinfo,"",@"SHT_NOTE"
	.sectionflags	@"SHF_NOTE_NV_TKINFO"
	.tkinfo
        /*0018*/ 	.word	0x00000002
        /*0030*/ 	.string	""
        /*0030*/ 	.string	"ptxas"
        /*0030*/ 	.string	"Cuda compilation tools, release 13.0, V13.0.88"
        /*0030*/ 	.string	"Build cuda_13.0.r13.0/compiler.36424714_0"
        /*0030*/ 	.string	"-arch sm_100 -m 64 "



//--------------------- .note.nv.cuinfo           --------------------------
	.section	.note.nv.cuinfo,"",@"SHT_NOTE"
	.sectionflags	@"SHF_NOTE_NV_CUINFO"
        /*0018*/ 	.short	0x0002
        /*001a*/ 	.short	0x0064
        /*001c*/ 	.short	0x0082
	.zero		2


//--------------------- .nv.info                  --------------------------
	.section	.nv.info,"",@"SHT_CUDA_INFO"
	.align	4


	//----- nvinfo : EIATTR_REGCOUNT
	.align		4
        /*0000*/ 	.byte	0x04, 0x2f
        /*0002*/ 	.short	(.L_1 - .L_0)
	.align		4
.L_0:
        /*0004*/ 	.word	index@(_Z9meanshiftPhS_iii)
        /*0008*/ 	.word	0x00000027


	//----- nvinfo : EIATTR_FRAME_SIZE
	.align		4
.L_1:
        /*000c*/ 	.byte	0x04, 0x11
        /*000e*/ 	.short	(.L_3 - .L_2)
	.align		4
.L_2:
        /*0010*/ 	.word	index@($__internal_0_$__cuda_sm3x_div_rn_noftz_f32_slowpath)
        /*0014*/ 	.word	0x00000000


	//----- nvinfo : EIATTR_FRAME_SIZE
	.align		4
.L_3:
        /*0018*/ 	.byte	0x04, 0x11
        /*001a*/ 	.short	(.L_5 - .L_4)
	.align		4
.L_4:
        /*001c*/ 	.word	index@(_Z9meanshiftPhS_iii)
        /*0020*/ 	.word	0x00000000


	//----- nvinfo : EIATTR_MIN_STACK_SIZE
	.align		4
.L_5:
        /*0024*/ 	.byte	0x04, 0x12
        /*0026*/ 	.short	(.L_7 - .L_6)
	.align		4
.L_6:
        /*0028*/ 	.word	index@(_Z9meanshiftPhS_iii)
        /*002c*/ 	.word	0x00000000
.L_7:


//--------------------- .nv.compat                --------------------------
	.section	.nv.compat,"",@"SHT_CUDA_COMPAT_INFO"
	.align	4
        /*0000*/ 	.byte	0x02, 0x09, 0x00, 0x00, 0x02, 0x02, 0x01, 0x00, 0x02, 0x05, 0x05, 0x00, 0x03, 0x07, 0x01, 0x01
        /*0010*/ 	.byte	0x02, 0x03, 0x00, 0x00, 0x02, 0x06, 0x01, 0x00, 0x04, 0x0b, 0x08, 0x00, 0x01, 0x00, 0x00, 0x00
        /*0020*/ 	.byte	0x00, 0x00, 0x00, 0x00


//--------------------- .nv.info._Z9meanshiftPhS_iii --------------------------
	.section	.nv.info._Z9meanshiftPhS_iii,"",@"SHT_CUDA_INFO"
	.sectionflags	@""
	.align	4


	//----- nvinfo : EIATTR_CUDA_API_VERSION
	.align		4
        /*0000*/ 	.byte	0x04, 0x37
        /*0002*/ 	.short	(.L_9 - .L_8)
.L_8:
        /*0004*/ 	.word	0x00000082


	//----- nvinfo : EIATTR_KPARAM_INFO
	.align		4
.L_9:
        /*0008*/ 	.byte	0x04, 0x17
        /*000a*/ 	.short	(.L_11 - .L_10)
.L_10:
        /*000c*/ 	.word	0x00000000
        /*0010*/ 	.short	0x0004
        /*0012*/ 	.short	0x0018
        /*0014*/ 	.byte	0x00, 0xf0, 0x11, 0x00


	//----- nvinfo : EIATTR_KPARAM_INFO
	.align		4
.L_11:
        /*0018*/ 	.byte	0x04, 0x17
        /*001a*/ 	.short	(.L_13 - .L_12)
.L_12:
        /*001c*/ 	.word	0x00000000
        /*0020*/ 	.short	0x0003
        /*0022*/ 	.short	0x0014
        /*0024*/ 	.byte	0x00, 0xf0, 0x11, 0x00


	//----- nvinfo : EIATTR_KPARAM_INFO
	.align		4
.L_13:
        /*0028*/ 	.byte	0x04, 0x17
        /*002a*/ 	.short	(.L_15 - .L_14)
.L_14:
        /*002c*/ 	.word	0x00000000
        /*0030*/ 	.short	0x0002
        /*0032*/ 	.short	0x0010
        /*0034*/ 	.byte	0x00, 0xf0, 0x11, 0x00


	//----- nvinfo : EIATTR_KPARAM_INFO
	.align		4
.L_15:
        /*0038*/ 	.byte	0x04, 0x17
        /*003a*/ 	.short	(.L_17 - .L_16)
.L_16:
        /*003c*/ 	.word	0x00000000
        /*0040*/ 	.short	0x0001
        /*0042*/ 	.short	0x0008
        /*0044*/ 	.byte	0x00, 0xf5, 0x21, 0x00


	//----- nvinfo : EIATTR_KPARAM_INFO
	.align		4
.L_17:
        /*0048*/ 	.byte	0x04, 0x17
        /*004a*/ 	.short	(.L_19 - .L_18)
.L_18:
        /*004c*/ 	.word	0x00000000
        /*0050*/ 	.short	0x0000
        /*0052*/ 	.short	0x0000
        /*0054*/ 	.byte	0x00, 0xf5, 0x21, 0x00


	//----- nvinfo : EIATTR_SPARSE_MMA_MASK
	.align		4
.L_19:
        /*0058*/ 	.byte	0x03, 0x50
        /*005a*/ 	.short	0x0000


	//----- nvinfo : EIATTR_MAXREG_COUNT
	.align		4
        /*005c*/ 	.byte	0x03, 0x1b
        /*005e*/ 	.short	0x00ff


	//----- nvinfo : EIATTR_NUM_BARRIERS
	.align		4
        /*0060*/ 	.byte	0x02, 0x4c
        /*0062*/ 	.byte	0x01
	.zero		1


	//----- nvinfo : EIATTR_MERCURY_ISA_VERSION
	.align		4
        /*0064*/ 	.byte	0x03, 0x5f
        /*0066*/ 	.short	0x0101


	//----- nvinfo : EIATTR_VRC_CTA_INIT_COUNT
	.align		4
        /*0068*/ 	.byte	0x02, 0x4a
	.zero		1
	.zero		1


	//----- nvinfo : EIATTR_EXIT_INSTR_OFFSETS
	.align		4
        /*006c*/ 	.byte	0x04, 0x1c
        /*006e*/ 	.short	(.L_21 - .L_20)


	//   ....[0]....
.L_20:
        /*0070*/ 	.word	0x00000a20


	//   ....[1]....
        /*0074*/ 	.word	0x00001900


	//----- nvinfo : EIATTR_CRS_STACK_SIZE
	.align		4
.L_21:
        /*0078*/ 	.byte	0x04, 0x1e
        /*007a*/ 	.short	(.L_23 - .L_22)
.L_22:
        /*007c*/ 	.word	0x00000000


	//----- nvinfo : EIATTR_CBANK_PARAM_SIZE
	.align		4
.L_23:
        /*0080*/ 	.byte	0x03, 0x19
        /*0082*/ 	.short	0x001c


	//----- nvinfo : EIATTR_PARAM_CBANK
	.align		4
        /*0084*/ 	.byte	0x04, 0x0a
        /*0086*/ 	.short	(.L_25 - .L_24)
	.align		4
.L_24:
        /*0088*/ 	.word	index@(.nv.constant0._Z9meanshiftPhS_iii)
        /*008c*/ 	.short	0x0380
        /*008e*/ 	.short	0x001c


	//----- nvinfo : EIATTR_SW_WAR
	.align		4
.L_25:
        /*0090*/ 	.byte	0x04, 0x36
        /*0092*/ 	.short	(.L_27 - .L_26)
.L_26:
        /*0094*/ 	.word	0x00000008
.L_27:


//--------------------- .nv.callgraph             --------------------------
	.section	.nv.callgraph,"",@"SHT_CUDA_CALLGRAPH"
	.align	4
	.sectionentsize	8
	.align		4
        /*0000*/ 	.word	0x00000000
	.align		4
        /*0004*/ 	.word	0xffffffff
	.align		4
        /*0008*/ 	.word	0x00000000
	.align		4
        /*000c*/ 	.word	0xfffffffe
	.align		4
        /*0010*/ 	.word	0x00000000
	.align		4
        /*0014*/ 	.word	0xfffffffd
	.align		4
        /*0018*/ 	.word	0x00000000
	.align		4
        /*001c*/ 	.word	0xfffffffc


//--------------------- .text._Z9meanshiftPhS_iii --------------------------
	.section	.text._Z9meanshiftPhS_iii,"ax",@progbits
	.align	128
        .global         _Z9meanshiftPhS_iii
        .type           _Z9meanshiftPhS_iii,@function
        .size           _Z9meanshiftPhS_iii,(.L_x_38 - _Z9meanshiftPhS_iii)
        .other          _Z9meanshiftPhS_iii,@"STO_CUDA_ENTRY STV_DEFAULT"
_Z9meanshiftPhS_iii:
.text._Z9meanshiftPhS_iii:
[----:B------:R-:W-:Y:S01]  /*0000*/  LDC R1, c[0x0][0x37c] ;  /* 0x0000df00ff017b82 */ /* 0x000fe20000000800 */
[----:B------:R-:W0:Y:S07]  /*0010*/  S2R R5, SR_TID.Y ;  /* 0x0000000000057919 */ /* 0x000e2e0000002200 */
[----:B------:R-:W1:Y:S01]  /*0020*/  LDC R2, c[0x0][0x360] ;  /* 0x0000d800ff027b82 */ /* 0x000e620000000800 */
[----:B------:R-:W2:Y:S01]  /*0030*/  LDCU.64 UR6, c[0x0][0x390] ;  /* 0x00007200ff0677ac */ /* 0x000ea20008000a00 */
[----:B------:R-:W-:Y:S01]  /*0040*/  MOV R0, 0x400 ;  /* 0x0000040000007802 */ /* 0x000fe20000000f00 */
[----:B------:R-:W3:Y:S01]  /*0050*/  S2R R7, SR_TID.X ;  /* 0x0000000000077919 */ /* 0x000ee20000002100 */
[----:B------:R-:W-:Y:S01]  /*0060*/  BSSY.RECONVERGENT B0, `(.L_x_0) ;  /* 0x000009a000007945 */ /* 0x000fe20003800200 */
[----:B------:R-:W4:Y:S01]  /*0070*/  LDCU.64 UR8, c[0x0][0x358] ;  /* 0x00006b00ff0877ac */ /* 0x000f220008000a00 */
[----:B------:R-:W5:Y:S02]  /*0080*/  S2R R3, SR_CgaCtaId ;  /* 0x0000000000037919 */ /* 0x000f640000008800 */
[----:B------:R-:W0:Y:S08]  /*0090*/  S2UR UR5, SR_CTAID.Y ;  /* 0x00000000000579c3 */ /* 0x000e300000002600 */
[----:B------:R-:W0:Y:S08]  /*00a0*/  LDC R8, c[0x0][0x364] ;  /* 0x0000d900ff087b82 */ /* 0x000e300000000800 */
[----:B------:R-:W1:Y:S01]  /*00b0*/  S2UR UR4, SR_CTAID.X ;  /* 0x00000000000479c3 */ /* 0x000e620000002500 */
[----:B-----5:R-:W-:Y:S01]  /*00c0*/  LEA R0, R3, R0, 0x18 ;  /* 0x0000000003007211 */ /* 0x020fe200078ec0ff */
[----:B0-----:R-:W-:-:S04]  /*00d0*/  IMAD R8, R8, UR5, R5 ;  /* 0x0000000508087c24 */ /* 0x001fc8000f8e0205 */
[----:B---3--:R-:W-:Y:S01]  /*00e0*/  IMAD R10, R7, 0x180, R0 ;  /* 0x00000180070a7824 */ /* 0x008fe200078e0200 */
[----:B--2---:R-:W-:Y:S01]  /*00f0*/  ISETP.GE.AND P0, PT, R8, UR6, PT ;  /* 0x0000000608007c0c */ /* 0x004fe2000bf06270 */
[----:B-1----:R-:W-:Y:S02]  /*0100*/  IMAD R9, R2, UR4, R7 ;  /* 0x0000000402097c24 */ /* 0x002fe4000f8e0207 */
[----:B------:R-:W-:-:S03]  /*0110*/  IMAD R0, R5, 0xc, R10 ;  /* 0x0000000c05007824 */ /* 0x000fc600078e020a */
[----:B------:R-:W-:-:S13]  /*0120*/  ISETP.GE.OR P0, PT, R9, UR7, P0 ;  /* 0x0000000709007c0c */ /* 0x000fda0008706670 */
[----:B----4-:R-:W-:Y:S05]  /*0130*/  @P0 BRA `(.L_x_1) ;  /* 0x0000000800300947 */ /* 0x010fea0003800000 */
[----:B------:R-:W0:Y:S02]  /*0140*/  LDCU UR10, c[0x0][0x398] ;  /* 0x00007300ff0a77ac */ /* 0x000e240008000800 */
[----:B0-----:R-:W-:-:S09]  /*0150*/  UISETP.GE.AND UP0, UPT, UR10, 0x1, UPT ;  /* 0x000000010a00788c */ /* 0x001fd2000bf06270 */
[----:B------:R-:W-:Y:S05]  /*0160*/  BRA.U !UP0, `(.L_x_1) ;  /* 0x0000000908247547 */ /* 0x000fea000b800000 */
[----:B------:R-:W-:Y:S01]  /*0170*/  UISETP.GE.U32.AND UP0, UPT, UR10, 0x10, UPT ;  /* 0x000000100a00788c */ /* 0x000fe2000bf06070 */
[----:B------:R-:W-:Y:S01]  /*0180*/  IMAD R4, R8, UR7, R9 ;  /* 0x0000000708047c24 */ /* 0x000fe2000f8e0209 */
[----:B------:R-:W-:Y:S01]  /*0190*/  ULOP3.LUT UR4, UR10, 0xf, URZ, 0xc0, !UPT ;  /* 0x0000000f0a047892 */ /* 0x000fe2000f8ec0ff */
[----:B------:R-:W-:-:S03]  /*01a0*/  IMAD.MOV.U32 R5, RZ, RZ, RZ ;  /* 0x000000ffff057224 */ /* 0x000fc600078e00ff */
[----:B------:R-:W-:-:S03]  /*01b0*/  UISETP.NE.AND UP1, UPT, UR4, URZ, UPT ;  /* 0x000000ff0400728c */ /* 0x000fc6000bf25270 */
[----:B------:R-:W-:Y:S08]  /*01c0*/  BRA.U !UP0, `(.L_x_2) ;  /* 0x0000000108ec7547 */ /* 0x000ff0000b800000 */
[----:B------:R-:W-:Y:S01]  /*01d0*/  ULOP3.LUT UR5, UR10, 0x7ffffff0, URZ, 0xc0, !UPT ;  /* 0x7ffffff00a057892 */ /* 0x000fe2000f8ec0ff */
[----:B------:R-:W-:Y:S01]  /*01e0*/  IMAD.MOV.U32 R11, RZ, RZ, RZ ;  /* 0x000000ffff0b7224 */ /* 0x000fe200078e00ff */
[----:B------:R-:W0:Y:S04]  /*01f0*/  LDCU.64 UR12, c[0x0][0x380] ;  /* 0x00007000ff0c77ac */ /* 0x000e280008000a00 */
[----:B------:R-:W-:-:S07]  /*0200*/  MOV R5, UR5 ;  /* 0x0000000500057c02 */ /* 0x000fce0008000f00 */
.L_x_3:
[----:B------:R-:W-:-:S05]  /*0210*/  IMAD R3, R4, UR10, R11 ;  /* 0x0000000a04037c24 */ /* 0x000fca000f8e020b */
[----:B0--3--:R-:W-:-:S04]  /*0220*/  IADD3 R2, P1, PT, R3, UR12, RZ ;  /* 0x0000000c03027c10 */ /* 0x009fc8000ff3e0ff */
[----:B------:R-:W-:-:S05]  /*0230*/  LEA.HI.X.SX32 R3, R3, UR13, 0x1, P1 ;  /* 0x0000000d03037c11 */ /* 0x000fca00088f0eff */
[----:B------:R-:W2:Y:S04]  /*0240*/  LDG.E.U8 R17, desc[UR8][R2.64] ;  /* 0x0000000802117981 */ /* 0x000ea8000c1e1100 */
[----:B------:R-:W3:Y:S04]  /*0250*/  LDG.E.U8 R19, desc[UR8][R2.64+0x1] ;  /* 0x0000010802137981 */ /* 0x000ee8000c1e1100 */
[----:B------:R-:W4:Y:S04]  /*0260*/  LDG.E.U8 R21, desc[UR8][R2.64+0x2] ;  /* 0x0000020802157981 */ /* 0x000f28000c1e1100 */
[----:B------:R-:W5:Y:S04]  /*0270*/  LDG.E.U8 R23, desc[UR8][R2.64+0x3] ;  /* 0x0000030802177981 */ /* 0x000f68000c1e1100 */
        /* <DEDUP_REMOVED lines=11> */
[----:B------:R0:W5:Y:S01]  /*0330*/  LDG.E.U8 R16, desc[UR8][R2.64+0xf] ;  /* 0x00000f0802107981 */ /* 0x000162000c1e1100 */
[----:B------:R-:W-:-:S02]  /*0340*/  IMAD R15, R11, 0x4, R0 ;  /* 0x000000040b0f7824 */ /* 0x000fc400078e0200 */
[----:B------:R-:W-:-:S05]  /*0350*/  VIADD R11, R11, 0x10 ;  /* 0x000000100b0b7836 */ /* 0x000fca0000000000 */
[----:B------:R-:W-:Y:S02]  /*0360*/  ISETP.NE.AND P1, PT, R11, R5, PT ;  /* 0x000000050b00720c */ /* 0x000fe40003f25270 */
[----:B--2---:R-:W-:Y:S02]  /*0370*/  I2FP.F32.U32 R18, R17 ;  /* 0x0000001100127245 */ /* 0x004fe40000201000 */
[----:B---3--:R-:W-:-:S03]  /*0380*/  I2FP.F32.U32 R20, R19 ;  /* 0x0000001300147245 */ /* 0x008fc60000201000 */
[----:B------:R1:W-:Y:S01]  /*0390*/  STS [R15], R18 ;  /* 0x000000120f007388 */ /* 0x0003e20000000800 */
[----:B----4-:R-:W-:-:S03]  /*03a0*/  I2FP.F32.U32 R22, R21 ;  /* 0x0000001500167245 */ /* 0x010fc60000201000 */
[----:B------:R2:W-:Y:S01]  /*03b0*/  STS [R15+0x4], R20 ;  /* 0x000004140f007388 */ /* 0x0005e20000000800 */
[----:B-----5:R-:W-:-:S03]  /*03c0*/  I2FP.F32.U32 R24, R23 ;  /* 0x0000001700187245 */ /* 0x020fc60000201000 */
[----:B------:R3:W-:Y:S01]  /*03d0*/  STS [R15+0x8], R22 ;  /* 0x000008160f007388 */ /* 0x0007e20000000800 */
[----:B------:R-:W-:-:S03]  /*03e0*/  I2FP.F32.U32 R26, R25 ;  /* 0x00000019001a7245 */ /* 0x000fc60000201000 */
[----:B------:R3:W-:Y:S01]  /*03f0*/  STS [R15+0xc], R24 ;  /* 0x00000c180f007388 */ /* 0x0007e20000000800 */
[----:B------:R-:W-:-:S03]  /*0400*/  I2FP.F32.U32 R28, R27 ;  /* 0x0000001b001c7245 */ /* 0x000fc60000201000 */
[----:B------:R3:W-:Y:S01]  /*0410*/  STS [R15+0x10], R26 ;  /* 0x0000101a0f007388 */ /* 0x0007e20000000800 */
[----:B0-----:R-:W-:-:S03]  /*0420*/  I2FP.F32.U32 R2, R29 ;  /* 0x0000001d00027245 */ /* 0x001fc60000201000 */
[----:B------:R3:W-:Y:S01]  /*0430*/  STS [R15+0x14], R28 ;  /* 0x0000141c0f007388 */ /* 0x0007e20000000800 */
[----:B------:R-:W-:-:S03]  /*0440*/  I2FP.F32.U32 R30, R30 ;  /* 0x0000001e001e7245 */ /* 0x000fc60000201000 */
[----:B------:R3:W-:Y:S01]  /*0450*/  STS [R15+0x18], R2 ;  /* 0x000018020f007388 */ /* 0x0007e20000000800 */
[----:B-1----:R-:W-:-:S03]  /*0460*/  I2FP.F32.U32 R18, R31 ;  /* 0x0000001f00127245 */ /* 0x002fc60000201000 */
[----:B------:R3:W-:Y:S01]  /*0470*/  STS [R15+0x1c], R30 ;  /* 0x00001c1e0f007388 */ /* 0x0007e20000000800 */
[----:B------:R-:W-:-:S03]  /*0480*/  I2FP.F32.U32 R32, R32 ;  /* 0x0000002000207245 */ /* 0x000fc60000201000 */
[----:B------:R3:W-:Y:S01]  /*0490*/  STS [R15+0x20], R18 ;  /* 0x000020120f007388 */ /* 0x0007e20000000800 */
[----:B------:R-:W-:-:S03]  /*04a0*/  I2FP.F32.U32 R34, R33 ;  /* 0x0000002100227245 */ /* 0x000fc60000201000 */
[----:B------:R3:W-:Y:S01]  /*04b0*/  STS [R15+0x24], R32 ;  /* 0x000024200f007388 */ /* 0x0007e20000000800 */
[----:B------:R-:W-:-:S03]  /*04c0*/  I2FP.F32.U32 R14, R14 ;  /* 0x0000000e000e7245 */ /* 0x000fc60000201000 */
[----:B------:R3:W-:Y:S01]  /*04d0*/  STS [R15+0x28], R34 ;  /* 0x000028220f007388 */ /* 0x0007e20000000800 */
[----:B------:R-:W-:-:S03]  /*04e0*/  I2FP.F32.U32 R6, R6 ;  /* 0x0000000600067245 */ /* 0x000fc60000201000 */
[----:B------:R3:W-:Y:S01]  /*04f0*/  STS [R15+0x2c], R14 ;  /* 0x00002c0e0f007388 */ /* 0x0007e20000000800 */
[----:B--2---:R-:W-:-:S03]  /*0500*/  I2FP.F32.U32 R20, R13 ;  /* 0x0000000d00147245 */ /* 0x004fc60000201000 */
[----:B------:R3:W-:Y:S01]  /*0510*/  STS [R15+0x30], R6 ;  /* 0x000030060f007388 */ /* 0x0007e20000000800 */
[----:B------:R-:W-:-:S03]  /*0520*/  I2FP.F32.U32 R12, R12 ;  /* 0x0000000c000c7245 */ /* 0x000fc60000201000 */
[----:B------:R3:W-:Y:S01]  /*0530*/  STS [R15+0x34], R20 ;  /* 0x000034140f007388 */ /* 0x0007e20000000800 */
[----:B------:R-:W-:-:S03]  /*0540*/  I2FP.F32.U32 R16, R16 ;  /* 0x0000001000107245 */ /* 0x000fc60000201000 */
[----:B------:R3:W-:Y:S04]  /*0550*/  STS [R15+0x38], R12 ;  /* 0x0000380c0f007388 */ /* 0x0007e80000000800 */
[----:B------:R3:W-:Y:S01]  /*0560*/  STS [R15+0x3c], R16 ;  /* 0x00003c100f007388 */ /* 0x0007e20000000800 */
[----:B------:R-:W-:Y:S05]  /*0570*/  @P1 BRA `(.L_x_3) ;  /* 0xfffffffc00241947 */ /* 0x000fea000383ffff */
.L_x_2:
[----:B------:R-:W-:Y:S05]  /*0580*/  BRA.U !UP1, `(.L_x_1) ;  /* 0x00000005091c7547 */ /* 0x000fea000b800000 */
[----:B------:R-:W-:Y:S02]  /*0590*/  UISETP.GE.U32.AND UP0, UPT, UR4, 0x8, UPT ;  /* 0x000000080400788c */ /* 0x000fe4000bf06070 */
[----:B------:R-:W-:-:S04]  /*05a0*/  ULOP3.LUT UR5, UR10, 0x7, URZ, 0xc0, !UPT ;  /* 0x000000070a057892 */ /* 0x000fc8000f8ec0ff */
[----:B------:R-:W-:-:S03]  /*05b0*/  UISETP.NE.AND UP1, UPT, UR5, URZ, UPT ;  /* 0x000000ff0500728c */ /* 0x000fc6000bf25270 */
[----:B------:R-:W-:Y:S08]  /*05c0*/  BRA.U !UP0, `(.L_x_4) ;  /* 0x0000000108787547 */ /* 0x000ff0000b800000 */
[----:B------:R-:W3:Y:S01]  /*05d0*/  LDCU.64 UR12, c[0x0][0x380] ;  /* 0x00007000ff0c77ac */ /* 0x000ee20008000a00 */
[----:B------:R-:W-:-:S05]  /*05e0*/  IMAD R3, R4, UR10, R5 ;  /* 0x0000000a04037c24 */ /* 0x000fca000f8e0205 */
[----:B---3--:R-:W-:-:S04]  /*05f0*/  IADD3 R2, P1, PT, R3, UR12, RZ ;  /* 0x0000000c03027c10 */ /* 0x008fc8000ff3e0ff */
        /* <DEDUP_REMOVED lines=8> */
[----:B------:R0:W5:Y:S01]  /*0680*/  LDG.E.U8 R22, desc[UR8][R2.64+0x7] ;  /* 0x0000070802167981 */ /* 0x000162000c1e1100 */
[C---:B------:R-:W-:Y:S01]  /*0690*/  LEA R11, R5.reuse, R0, 0x2 ;  /* 0x00000000050b7211 */ /* 0x040fe200078e10ff */
[----:B------:R-:W-:Y:S01]  /*06a0*/  VIADD R5, R5, 0x8 ;  /* 0x0000000805057836 */ /* 0x000fe20000000000 */
[----:B--2---:R-:W-:-:S02]  /*06b0*/  I2FP.F32.U32 R6, R6 ;  /* 0x0000000600067245 */ /* 0x004fc40000201000 */
        /* <DEDUP_REMOVED lines=13> */
[----:B------:R1:W-:Y:S04]  /*0790*/  STS [R11+0x18], R2 ;  /* 0x000018020b007388 */ /* 0x0003e80000000800 */
[----:B------:R1:W-:Y:S02]  /*07a0*/  STS [R11+0x1c], R22 ;  /* 0x00001c160b007388 */ /* 0x0003e40000000800 */
.L_x_4:
[----:B------:R-:W-:Y:S05]  /*07b0*/  BRA.U !UP1, `(.L_x_1) ;  /* 0x0000000109907547 */ /* 0x000fea000b800000 */
[----:B------:R-:W-:Y:S02]  /*07c0*/  UISETP.GE.U32.AND UP0, UPT, UR5, 0x4, UPT ;  /* 0x000000040500788c */ /* 0x000fe4000bf06070 */
[----:B------:R-:W-:-:S04]  /*07d0*/  ULOP3.LUT UR6, UR10, 0x3, URZ, 0xc0, !UPT ;  /* 0x000000030a067892 */ /* 0x000fc8000f8ec0ff */
[----:B------:R-:W-:-:S03]  /*07e0*/  UISETP.NE.AND UP1, UPT, UR6, URZ, UPT ;  /* 0x000000ff0600728c */ /* 0x000fc6000bf25270 */
[----:B------:R-:W-:Y:S08]  /*07f0*/  BRA.U !UP0, `(.L_x_5) ;  /* 0x0000000108487547 */ /* 0x000ff0000b800000 */
[----:B------:R-:W1:Y:S01]  /*0800*/  LDCU.64 UR4, c[0x0][0x380] ;  /* 0x00007000ff0477ac */ /* 0x000e620008000a00 */
[----:B------:R-:W-:-:S05]  /*0810*/  IMAD R3, R4, UR10, R5 ;  /* 0x0000000a04037c24 */ /* 0x000fca000f8e0205 */
[----:B-1-3--:R-:W-:-:S04]  /*0820*/  IADD3 R2, P1, PT, R3, UR4, RZ ;  /* 0x0000000403027c10 */ /* 0x00afc8000ff3e0ff */
[----:B------:R-:W-:-:S05]  /*0830*/  LEA.HI.X.SX32 R3, R3, UR5, 0x1, P1 ;  /* 0x0000000503037c11 */ /* 0x000fca00088f0eff */
[----:B------:R-:W2:Y:S04]  /*0840*/  LDG.E.U8 R6, desc[UR8][R2.64] ;  /* 0x0000000802067981 */ /* 0x000ea8000c1e1100 */
[----:B------:R-:W3:Y:S04]  /*0850*/  LDG.E.U8 R12, desc[UR8][R2.64+0x1] ;  /* 0x00000108020c7981 */ /* 0x000ee8000c1e1100 */
[----:B------:R-:W4:Y:S04]  /*0860*/  LDG.E.U8 R13, desc[UR8][R2.64+0x2] ;  /* 0x00000208020d7981 */ /* 0x000f28000c1e1100 */
[----:B------:R-:W5:Y:S01]  /*0870*/  LDG.E.U8 R15, desc[UR8][R2.64+0x3] ;  /* 0x00000308020f7981 */ /* 0x000f62000c1e1100 */
[C---:B------:R-:W-:Y:S01]  /*0880*/  IMAD R11, R5.reuse, 0x4, R0 ;  /* 0x00000004050b7824 */ /* 0x040fe200078e0200 */
[----:B------:R-:W-:-:S02]  /*0890*/  IADD3 R5, PT, PT, R5, 0x4, RZ ;  /* 0x0000000405057810 */ /* 0x000fc40007ffe0ff */
[----:B--2---:R-:W-:Y:S02]  /*08a0*/  I2FP.F32.U32 R6, R6 ;  /* 0x0000000600067245 */ /* 0x004fe40000201000 */
[----:B---3--:R-:W-:-:S03]  /*08b0*/  I2FP.F32.U32 R12, R12 ;  /* 0x0000000c000c7245 */ /* 0x008fc60000201000 */
[----:B------:R0:W-:Y:S01]  /*08c0*/  STS [R11], R6 ;  /* 0x000000060b007388 */ /* 0x0001e20000000800 */
[----:B----4-:R-:W-:-:S03]  /*08d0*/  I2FP.F32.U32 R14, R13 ;  /* 0x0000000d000e7245 */ /* 0x010fc60000201000 */
[----:B------:R0:W-:Y:S01]  /*08e0*/  STS [R11+0x4], R12 ;  /* 0x0000040c0b007388 */ /* 0x0001e20000000800 */
[----:B-----5:R-:W-:-:S03]  /*08f0*/  I2FP.F32.U32 R16, R15 ;  /* 0x0000000f00107245 */ /* 0x020fc60000201000 */
[----:B------:R0:W-:Y:S04]  /*0900*/  STS [R11+0x8], R14 ;  /* 0x0000080e0b007388 */ /* 0x0001e80000000800 */
[----:B------:R0:W-:Y:S02]  /*0910*/  STS [R11+0xc], R16 ;  /* 0x00000c100b007388 */ /* 0x0001e40000000800 */
.L_x_5:
[----:B------:R-:W-:Y:S05]  /*0920*/  BRA.U !UP1, `(.L_x_1) ;  /* 0x0000000109347547 */ /* 0x000fea000b800000 */
[----:B------:R-:W2:Y:S01]  /*0930*/  LDCU.64 UR12, c[0x0][0x380] ;  /* 0x00007000ff0c77ac */ /* 0x000ea20008000a00 */
[----:B------:R-:W-:-:S05]  /*0940*/  UMOV UR4, URZ ;  /* 0x000000ff00047c82 */ /* 0x000fca0008000000 */
.L_x_6:
[----:B------:R-:W-:-:S05]  /*0950*/  IMAD R3, R4, UR10, R5 ;  /* 0x0000000a04037c24 */ /* 0x000fca000f8e0205 */
[----:B-123--:R-:W-:-:S04]  /*0960*/  IADD3 R2, P1, PT, R3, UR12, RZ ;  /* 0x0000000c03027c10 */ /* 0x00efc8000ff3e0ff */
[----:B------:R-:W-:-:S05]  /*0970*/  LEA.HI.X.SX32 R3, R3, UR13, 0x1, P1 ;  /* 0x0000000d03037c11 */ /* 0x000fca00088f0eff */
[----:B------:R-:W2:Y:S01]  /*0980*/  LDG.E.U8 R2, desc[UR8][R2.64] ;  /* 0x0000000802027981 */ /* 0x000ea2000c1e1100 */
[C---:B0---4-:R-:W-:Y:S01]  /*0990*/  IMAD R11, R5.reuse, 0x4, R0 ;  /* 0x00000004050b7824 */ /* 0x051fe200078e0200 */
[----:B------:R-:W-:Y:S01]  /*09a0*/  UIADD3 UR4, UPT, UPT, UR4, 0x1, URZ ;  /* 0x0000000104047890 */ /* 0x000fe2000fffe0ff */
[----:B------:R-:W-:-:S03]  /*09b0*/  VIADD R5, R5, 0x1 ;  /* 0x0000000105057836 */ /* 0x000fc60000000000 */
[----:B------:R-:W-:Y:S01]  /*09c0*/  UISETP.NE.AND UP0, UPT, UR4, UR6, UPT ;  /* 0x000000060400728c */ /* 0x000fe2000bf05270 */
[----:B--2---:R-:W-:-:S05]  /*09d0*/  I2FP.F32.U32 R6, R2 ;  /* 0x0000000200067245 */ /* 0x004fca0000201000 */
[----:B------:R4:W-:Y:S03]  /*09e0*/  STS [R11], R6 ;  /* 0x000000060b007388 */ /* 0x0009e60000000800 */
[----:B------:R-:W-:Y:S05]  /*09f0*/  BRA.U UP0, `(.L_x_6) ;  /* 0xfffffffd00d47547 */ /* 0x000fea000b83ffff */
.L_x_1:
[----:B------:R-:W-:Y:S05]  /*0a00*/  BSYNC.RECONVERGENT B0 ;  /* 0x0000000000007941 */ /* 0x000fea0003800200 */
.L_x_0:
[----:B------:R-:W-:Y:S06]  /*0a10*/  BAR.SYNC.DEFER_BLOCKING 0x0 ;  /* 0x0000000000007b1d */ /* 0x000fec0000010000 */
[----:B------:R-:W-:Y:S05]  /*0a20*/  @P0 EXIT ;  /* 0x000000000000094d */ /* 0x000fea0003800000 */
[----:B01--4-:R0:W1:Y:S01]  /*0a30*/  LDS R11, [R0] ;  /* 0x00000000000b7984 */ /* 0x0130620000000800 */
[----:B---3--:R-:W-:Y:S01]  /*0a40*/  HFMA2 R14, -RZ, RZ, 0, 0 ;  /* 0x00000000ff0e7431 */ /* 0x008fe200000001ff */
[----:B------:R-:W-:Y:S02]  /*0a50*/  BSSY.RECONVERGENT B0, `(.L_x_7) ;  /* 0x00000dd000007945 */ /* 0x000fe40003800200 */
[----:B------:R0:W2:Y:S04]  /*0a60*/  LDS R12, [R0+0x4] ;  /* 0x00000400000c7984 */ /* 0x0000a80000000800 */
[----:B------:R0:W3:Y:S02]  /*0a70*/  LDS R13, [R0+0x8] ;  /* 0x00000800000d7984 */ /* 0x0000e40000000800 */
.L_x_25:
[----:B------:R-:W-:Y:S01]  /*0a80*/  IMAD.MOV.U32 R15, RZ, RZ, RZ ;  /* 0x000000ffff0f7224 */ /* 0x000fe200078e00ff */
[----:B0-----:R-:W-:Y:S01]  /*0a90*/  MOV R0, RZ ;  /* 0x000000ff00007202 */ /* 0x001fe20000000f00 */
[----:B------:R-:W-:Y:S01]  /*0aa0*/  IMAD.MOV.U32 R17, RZ, RZ, -0x28 ;  /* 0xffffffd8ff117424 */ /* 0x000fe200078e00ff */
[----:B------:R-:W-:Y:S02]  /*0ab0*/  CS2R R2, SRZ ;  /* 0x0000000000027805 */ /* 0x000fe4000001ff00 */
[----:B------:R-:W-:-:S07]  /*0ac0*/  CS2R R4, SRZ ;  /* 0x0000000000047805 */ /* 0x000fce000001ff00 */
.L_x_14:
[----:B------:R-:W-:Y:S02]  /*0ad0*/  IMAD.IADD R16, R8, 0x1, R17 ;  /* 0x0000000108107824 */ /* 0x000fe400078e0211 */
[----:B------:R-:W-:-:S03]  /*0ae0*/  IMAD.MOV.U32 R18, RZ, RZ, -0x28 ;  /* 0xffffffd8ff127424 */ /* 0x000fc600078e00ff */
[----:B------:R-:W-:-:S07]  /*0af0*/  I2FP.F32.S32 R19, R16 ;  /* 0x0000001000137245 */ /* 0x000fce0000201400 */
.L_x_13:
[----:B------:R-:W0:Y:S01]  /*0b00*/  S2R R6, SR_TID.Y ;  /* 0x0000000000067919 */ /* 0x000e220000002200 */
[----:B------:R-:W-:Y:S01]  /*0b10*/  IMAD R24, R18, 0x180, R10 ;  /* 0x0000018012187824 */ /* 0x000fe200078e020a */
[----:B------:R-:W-:Y:S01]  /*0b20*/  BSSY.RECONVERGENT B1, `(.L_x_8) ;  /* 0x000001a000017945 */ /* 0x000fe20003800200 */
[----:B------:R-:W-:Y:S02]  /*0b30*/  IMAD.MOV.U32 R23, RZ, RZ, 0x3ba3d70a ;  /* 0x3ba3d70aff177424 */ /* 0x000fe400078e00ff */
[----:B------:R-:W-:Y:S01]  /*0b40*/  IMAD.MOV.U32 R22, RZ, RZ, 0x43480000 ;  /* 0x43480000ff167424 */ /* 0x000fe200078e00ff */
[----:B0-----:R-:W-:-:S05]  /*0b50*/  IADD3 R25, PT, PT, R6, R17, RZ ;  /* 0x0000001106197210 */ /* 0x001fca0007ffe0ff */
[----:B------:R-:W-:-:S05]  /*0b60*/  IMAD R24, R25, 0xc, R24 ;  /* 0x0000000c19187824 */ /* 0x000fca00078e0218 */
[----:B------:R-:W2:Y:S04]  /*0b70*/  LDS R29, [R24+0x4] ;  /* 0x00000400181d7984 */ /* 0x000ea80000000800 */
[----:B------:R-:W1:Y:S04]  /*0b80*/  LDS R26, [R24] ;  /* 0x00000000181a7984 */ /* 0x000e680000000800 */
[----:B------:R-:W3:Y:S01]  /*0b90*/  LDS R27, [R24+0x8] ;  /* 0x00000800181b7984 */ /* 0x000ee20000000800 */
[----:B--2---:R-:W-:Y:S01]  /*0ba0*/  FADD R20, -R29, R12 ;  /* 0x0000000c1d147221 */ /* 0x004fe20000000100 */
[----:B-1----:R-:W-:-:S03]  /*0bb0*/  FADD R6, -R26, R11 ;  /* 0x0000000b1a067221 */ /* 0x002fc60000000100 */
[----:B------:R-:W-:Y:S01]  /*0bc0*/  FMUL R21, R20, R20 ;  /* 0x0000001414157220 */ /* 0x000fe20000400000 */
[----:B------:R-:W-:Y:S01]  /*0bd0*/  FFMA R20, -R23, R22, 1 ;  /* 0x3f80000017147423 */ /* 0x000fe20000000116 */
[----:B------:R-:W-:Y:S02]  /*0be0*/  IMAD.IADD R22, R7, 0x1, R18 ;  /* 0x0000000107167824 */ /* 0x000fe400078e0212 */
[----:B---3--:R-:W-:Y:S01]  /*0bf0*/  FADD R35, -R27, R13 ;  /* 0x0000000d1b237221 */ /* 0x008fe20000000100 */
[----:B------:R-:W-:Y:S01]  /*0c00*/  FFMA R6, R6, R6, R21 ;  /* 0x0000000606067223 */ /* 0x000fe20000000015 */
[----:B------:R-:W-:Y:S01]  /*0c10*/  FFMA R20, R20, -R23, -0.0049999998882412910461 ;  /* 0xbba3d70a14147423 */ /* 0x000fe20000000817 */
[----:B------:R-:W-:Y:S02]  /*0c20*/  IADD3 R23, PT, PT, R9, R18, RZ ;  /* 0x0000001209177210 */ /* 0x000fe40007ffe0ff */
[----:B------:R-:W-:-:S04]  /*0c30*/  FFMA R35, R35, R35, R6 ;  /* 0x0000002323237223 */ /* 0x000fc80000000006 */
[----:B------:R-:W0:Y:S01]  /*0c40*/  FCHK P0, R35, -200 ;  /* 0xc348000023007902 */ /* 0x000e220000000000 */
[----:B------:R-:W-:-:S04]  /*0c50*/  FFMA R6, R35, R20, RZ ;  /* 0x0000001423067223 */ /* 0x000fc800000000ff */
[----:B------:R-:W-:-:S04]  /*0c60*/  FFMA R21, R6, 200, R35 ;  /* 0x4348000006157823 */ /* 0x000fc80000000023 */
[----:B------:R-:W-:Y:S01]  /*0c70*/  FFMA R6, R20, R21, R6 ;  /* 0x0000001514067223 */ /* 0x000fe20000000006 */
[----:B0-----:R-:W-:Y:S06]  /*0c80*/  @!P0 BRA `(.L_x_9) ;  /* 0x00000000000c8947 */ /* 0x001fec0003800000 */
[----:B------:R-:W-:Y:S01]  /*0c90*/  IMAD.MOV.U32 R32, RZ, RZ, -0x3cb80000 ;  /* 0xc3480000ff207424 */ /* 0x000fe200078e00ff */
[----:B------:R-:W-:-:S07]  /*0ca0*/  MOV R20, 0xcc0 ;  /* 0x00000cc000147802 */ /* 0x000fce0000000f00 */
[----:B------:R-:W-:Y:S05]  /*0cb0*/  CALL.REL.NOINC `($__internal_0_$__cuda_sm3x_div_rn_noftz_f32_slowpath) ;  /* 0x0000000c00147944 */ /* 0x000fea0003c00000 */
.L_x_9:
[----:B------:R-:W-:Y:S05]  /*0cc0*/  BSYNC.RECONVERGENT B1 ;  /* 0x0000000000017941 */ /* 0x000fea0003800200 */
.L_x_8:
[----:B------:R-:W-:-:S04]  /*0cd0*/  LOP3.LUT R20, R22, R25, RZ, 0xfc, !PT ;  /* 0x0000001916147212 */ /* 0x000fc800078efcff */
[----:B------:R-:W-:-:S13]  /*0ce0*/  ISETP.GE.U32.AND P0, PT, R20, 0x20, PT ;  /* 0x000000201400780c */ /* 0x000fda0003f06070 */
[----:B------:R-:W0:Y:S08]  /*0cf0*/  @P0 LDC R28, c[0x0][0x394] ;  /* 0x0000e500ff1c0b82 */ /* 0x000e300000000800 */
[----:B------:R-:W1:Y:S08]  /*0d00*/  @P0 LDC R31, c[0x0][0x398] ;  /* 0x0000e600ff1f0b82 */ /* 0x000e700000000800 */
[----:B------:R-:W2:Y:S01]  /*0d10*/  @P0 LDC.64 R20, c[0x0][0x380] ;  /* 0x0000e000ff140b82 */ /* 0x000ea20000000a00 */
[----:B0-----:R-:W-:-:S04]  /*0d20*/  @P0 IMAD R28, R16, R28, R23 ;  /* 0x0000001c101c0224 */ /* 0x001fc800078e0217 */
[----:B-1----:R-:W-:-:S05]  /*0d30*/  @P0 IMAD R28, R28, R31, RZ ;  /* 0x0000001f1c1c0224 */ /* 0x002fca00078e02ff */
[----:B--2---:R-:W-:-:S04]  /*0d40*/  @P0 IADD3 R20, P1, PT, R28, R20, RZ ;  /* 0x000000141c140210 */ /* 0x004fc80007f3e0ff */
[----:B------:R-:W-:-:S05]  /*0d50*/  @P0 LEA.HI.X.SX32 R21, R28, R21, 0x1, P1 ;  /* 0x000000151c150211 */ /* 0x000fca00008f0eff */
[----:B------:R-:W2:Y:S04]  /*0d60*/  @P0 LDG.E.U8 R32, desc[UR8][R20.64] ;  /* 0x0000000814200981 */ /* 0x000ea8000c1e1100 */
[----:B------:R-:W3:Y:S04]  /*0d70*/  @P0 LDG.E.U8 R28, desc[UR8][R20.64+0x1] ;  /* 0x00000108141c0981 */ /* 0x000ee8000c1e1100 */
[----:B------:R-:W4:Y:S01]  /*0d80*/  @P0 LDG.E.U8 R30, desc[UR8][R20.64+0x2] ;  /* 0x00000208141e0981 */ /* 0x000f22000c1e1100 */
[----:B------:R-:W-:Y:S01]  /*0d90*/  MOV R31, 0x3bbb989d ;  /* 0x3bbb989d001f7802 */ /* 0x000fe20000000f00 */
[----:B------:R-:W-:Y:S01]  /*0da0*/  IMAD.MOV.U32 R34, RZ, RZ, 0x437c0000 ;  /* 0x437c0000ff227424 */ /* 0x000fe200078e00ff */
[----:B------:R-:W-:-:S03]  /*0db0*/  ISETP.NE.AND P1, PT, R18, 0x28, PT ;  /* 0x000000281200780c */ /* 0x000fc60003f25270 */
[----:B------:R-:W-:-:S04]  /*0dc0*/  FFMA.SAT R31, R6, R31, 0.5 ;  /* 0x3f000000061f7423 */ /* 0x000fc8000000201f */
[----:B------:R-:W-:Y:S01]  /*0dd0*/  FFMA.RM R31, R31, R34, 12582913 ;  /* 0x4b4000011f1f7423 */ /* 0x000fe20000004022 */
[----:B------:R-:W-:-:S03]  /*0de0*/  I2FP.F32.S32 R34, R23 ;  /* 0x0000001700227245 */ /* 0x000fc60000201400 */
[C---:B------:R-:W-:Y:S01]  /*0df0*/  FADD R33, R31.reuse, -12583039 ;  /* 0xcb40007f1f217421 */ /* 0x040fe20000000000 */
[----:B------:R-:W-:-:S03]  /*0e00*/  IMAD.SHL.U32 R31, R31, 0x800000, RZ ;  /* 0x008000001f1f7824 */ /* 0x000fc600078e00ff */
[----:B------:R-:W-:-:S04]  /*0e10*/  FFMA R33, R6, 1.4426950216293334961, -R33 ;  /* 0x3fb8aa3b06217823 */ /* 0x000fc80000000821 */
[----:B------:R-:W-:-:S04]  /*0e20*/  FFMA R33, R6, 1.925963033500011079e-08, R33 ;  /* 0x32a5706006217823 */ /* 0x000fc80000000021 */
[----:B------:R-:W0:Y:S02]  /*0e30*/  MUFU.EX2 R6, R33 ;  /* 0x0000002100067308 */ /* 0x000e240000000800 */
[----:B0-----:R-:W-:-:S04]  /*0e40*/  FMUL R6, R31, R6 ;  /* 0x000000061f067220 */ /* 0x001fc80000400000 */
[C---:B------:R-:W-:Y:S01]  /*0e50*/  FFMA R5, R6.reuse, R34, R5 ;  /* 0x0000002206057223 */ /* 0x040fe20000000005 */
[----:B------:R-:W-:Y:S01]  /*0e60*/  FFMA R4, R19, R6, R4 ;  /* 0x0000000613047223 */ /* 0x000fe20000000004 */
[----:B------:R-:W-:Y:S01]  /*0e70*/  FADD R15, R6, R15 ;  /* 0x0000000f060f7221 */ /* 0x000fe20000000000 */
[----:B--2---:R-:W-:Y:S02]  /*0e80*/  @P0 I2FP.F32.U32 R26, R32 ;  /* 0x00000020001a0245 */ /* 0x004fe40000201000 */
[----:B---3--:R-:W-:-:S03]  /*0e90*/  @P0 I2FP.F32.U32 R29, R28 ;  /* 0x0000001c001d0245 */ /* 0x008fc60000201000 */
[C---:B------:R-:W-:Y:S01]  /*0ea0*/  FFMA R3, R6.reuse, R26, R3 ;  /* 0x0000001a06037223 */ /* 0x040fe20000000003 */
[----:B----4-:R-:W-:Y:S01]  /*0eb0*/  @P0 I2FP.F32.U32 R27, R30 ;  /* 0x0000001e001b0245 */ /* 0x010fe20000201000 */
[----:B------:R-:W-:-:S04]  /*0ec0*/  FFMA R2, R6, R29, R2 ;  /* 0x0000001d06027223 */ /* 0x000fc80000000002 */
[----:B------:R-:W-:Y:S01]  /*0ed0*/  FFMA R0, R6, R27, R0 ;  /* 0x0000001b06007223 */ /* 0x000fe20000000000 */
[----:B------:R-:W-:Y:S06]  /*0ee0*/  @!P1 BRA `(.L_x_10) ;  /* 0x0000000000ec9947 */ /* 0x000fec0003800000 */
[----:B------:R-:W0:Y:S01]  /*0ef0*/  LDS R27, [R24+0x184] ;  /* 0x00018400181b7984 */ /* 0x000e220000000800 */
[----:B------:R-:W-:Y:S02]  /*0f00*/  HFMA2 R28, -RZ, RZ, 0.95458984375, -112.625 ;  /* 0x3ba3d70aff1c7431 */ /* 0x000fe400000001ff */
[----:B------:R-:W-:Y:S01]  /*0f10*/  IMAD.MOV.U32 R31, RZ, RZ, 0x43480000 ;  /* 0x43480000ff1f7424 */ /* 0x000fe200078e00ff */
[----:B------:R-:W-:Y:S01]  /*0f20*/  BSSY.RECONVERGENT B1, `(.L_x_11) ;  /* 0x0000015000017945 */ /* 0x000fe20003800200 */
[----:B------:R-:W1:Y:S04]  /*0f30*/  LDS R26, [R24+0x180] ;  /* 0x00018000181a7984 */ /* 0x000e680000000800 */
[----:B------:R2:W3:Y:S01]  /*0f40*/  LDS R29, [R24+0x188] ;  /* 0x00018800181d7984 */ /* 0x0004e20000000800 */
[----:B------:R-:W-:Y:S01]  /*0f50*/  FFMA R31, -R28, R31, 1 ;  /* 0x3f8000001c1f7423 */ /* 0x000fe2000000011f */
[----:B--2---:R-:W-:Y:S01]  /*0f60*/  VIADD R24, R22, 0x1 ;  /* 0x0000000116187836 */ /* 0x004fe20000000000 */
[----:B------:R-:W-:Y:S01]  /*0f70*/  IADD3 R22, PT, PT, R23, 0x1, RZ ;  /* 0x0000000117167810 */ /* 0x000fe20007ffe0ff */
[----:B0-----:R-:W-:Y:S01]  /*0f80*/  FADD R20, -R27, R12 ;  /* 0x0000000c1b147221 */ /* 0x001fe20000000100 */
[----:B-1----:R-:W-:-:S03]  /*0f90*/  FADD R6, -R26, R11 ;  /* 0x0000000b1a067221 */ /* 0x002fc60000000100 */
[----:B------:R-:W-:Y:S01]  /*0fa0*/  FMUL R21, R20, R20 ;  /* 0x0000001414157220 */ /* 0x000fe20000400000 */
[----:B---3--:R-:W-:-:S03]  /*0fb0*/  FADD R20, -R29, R13 ;  /* 0x0000000d1d147221 */ /* 0x008fc60000000100 */
[----:B------:R-:W-:Y:S01]  /*0fc0*/  FFMA R21, R6, R6, R21 ;  /* 0x0000000606157223 */ /* 0x000fe20000000015 */
[----:B------:R-:W-:-:S03]  /*0fd0*/  FFMA R6, R31, -R28, -0.0049999998882412910461 ;  /* 0xbba3d70a1f067423 */ /* 0x000fc6000000081c */
        /* <DEDUP_REMOVED lines=9> */
.L_x_12:
[----:B------:R-:W-:Y:S05]  /*1070*/  BSYNC.RECONVERGENT B1 ;  /* 0x0000000000017941 */ /* 0x000fea0003800200 */
.L_x_11:
[----:B------:R-:W-:-:S04]  /*1080*/  LOP3.LUT R24, R24, R25, RZ, 0xfc, !PT ;  /* 0x0000001918187212 */ /* 0x000fc800078efcff */
[----:B------:R-:W-:-:S13]  /*1090*/  ISETP.GE.U32.AND P0, PT, R24, 0x20, PT ;  /* 0x000000201800780c */ /* 0x000fda0003f06070 */
[----:B------:R-:W0:Y:S08]  /*10a0*/  @P0 LDC R24, c[0x0][0x394] ;  /* 0x0000e500ff180b82 */ /* 0x000e300000000800 */
[----:B------:R-:W1:Y:S08]  /*10b0*/  @P0 LDC R28, c[0x0][0x398] ;  /* 0x0000e600ff1c0b82 */ /* 0x000e700000000800 */
[----:B------:R-:W2:Y:S01]  /*10c0*/  @P0 LDC.64 R20, c[0x0][0x380] ;  /* 0x0000e000ff140b82 */ /* 0x000ea20000000a00 */
[----:B0-----:R-:W-:-:S04]  /*10d0*/  @P0 IMAD R23, R16, R24, R23 ;  /* 0x0000001810170224 */ /* 0x001fc800078e0217 */
[----:B-1----:R-:W-:-:S05]  /*10e0*/  @P0 IMAD R23, R23, R28, R28 ;  /* 0x0000001c17170224 */ /* 0x002fca00078e021c */
[----:B--2---:R-:W-:-:S04]  /*10f0*/  @P0 IADD3 R20, P1, PT, R23, R20, RZ ;  /* 0x0000001417140210 */ /* 0x004fc80007f3e0ff */
[----:B------:R-:W-:-:S05]  /*1100*/  @P0 LEA.HI.X.SX32 R21, R23, R21, 0x1, P1 ;  /* 0x0000001517150211 */ /* 0x000fca00008f0eff */
[----:B------:R-:W2:Y:S04]  /*1110*/  @P0 LDG.E.U8 R30, desc[UR8][R20.64] ;  /* 0x00000008141e0981 */ /* 0x000ea8000c1e1100 */
[----:B------:R-:W3:Y:S04]  /*1120*/  @P0 LDG.E.U8 R23, desc[UR8][R20.64+0x1] ;  /* 0x0000010814170981 */ /* 0x000ee8000c1e1100 */
[----:B------:R-:W4:Y:S01]  /*1130*/  @P0 LDG.E.U8 R28, desc[UR8][R20.64+0x2] ;  /* 0x00000208141c0981 */ /* 0x000f22000c1e1100 */
[----:B------:R-:W-:Y:S01]  /*1140*/  IMAD.MOV.U32 R25, RZ, RZ, 0x3bbb989d ;  /* 0x3bbb989dff197424 */ /* 0x000fe200078e00ff */
[----:B------:R-:W-:Y:S01]  /*1150*/  MOV R31, 0x437c0000 ;  /* 0x437c0000001f7802 */ /* 0x000fe20000000f00 */
[----:B------:R-:W-:Y:S01]  /*1160*/  VIADD R18, R18, 0x2 ;  /* 0x0000000212127836 */ /* 0x000fe20000000000 */
[----:B------:R-:W-:Y:S01]  /*1170*/  I2FP.F32.S32 R22, R22 ;  /* 0x0000001600167245 */ /* 0x000fe20000201400 */
[----:B------:R-:W-:-:S04]  /*1180*/  FFMA.SAT R24, R6, R25, 0.5 ;  /* 0x3f00000006187423 */ /* 0x000fc80000002019 */
[----:B------:R-:W-:-:S04]  /*1190*/  FFMA.RM R24, R24, R31, 12582913 ;  /* 0x4b40000118187423 */ /* 0x000fc8000000401f */
[C---:B------:R-:W-:Y:S01]  /*11a0*/  FADD R25, R24.reuse, -12583039 ;  /* 0xcb40007f18197421 */ /* 0x040fe20000000000 */
[----:B------:R-:W-:-:S03]  /*11b0*/  IMAD.SHL.U32 R24, R24, 0x800000, RZ ;  /* 0x0080000018187824 */ /* 0x000fc600078e00ff */
[----:B------:R-:W-:-:S04]  /*11c0*/  FFMA R25, R6, 1.4426950216293334961, -R25 ;  /* 0x3fb8aa3b06197823 */ /* 0x000fc80000000819 */
[----:B------:R-:W-:-:S06]  /*11d0*/  FFMA R25, R6, 1.925963033500011079e-08, R25 ;  /* 0x32a5706006197823 */ /* 0x000fcc0000000019 */
[----:B------:R-:W0:Y:S02]  /*11e0*/  MUFU.EX2 R25, R25 ;  /* 0x0000001900197308 */ /* 0x000e240000000800 */
[----:B0-----:R-:W-:-:S04]  /*11f0*/  FMUL R24, R24, R25 ;  /* 0x0000001918187220 */ /* 0x001fc80000400000 */
[----:B------:R-:W-:Y:S01]  /*1200*/  FFMA R5, R24, R22, R5 ;  /* 0x0000001618057223 */ /* 0x000fe20000000005 */
        /* <DEDUP_REMOVED lines=8> */
[----:B------:R-:W-:Y:S06]  /*1290*/  BRA `(.L_x_13) ;  /* 0xfffffff800187947 */ /* 0x000fec000383ffff */
.L_x_10:
[----:B------:R-:W-:-:S04]  /*12a0*/  IADD3 R17, PT, PT, R17, 0x1, RZ ;  /* 0x0000000111117810 */ /* 0x000fc80007ffe0ff */
[----:B------:R-:W-:-:S13]  /*12b0*/  ISETP.NE.AND P0, PT, R17, 0x29, PT ;  /* 0x000000291100780c */ /* 0x000fda0003f05270 */
[----:B------:R-:W-:Y:S05]  /*12c0*/  @P0 BRA `(.L_x_14) ;  /* 0xfffffff800000947 */ /* 0x000fea000383ffff */
[----:B------:R-:W0:Y:S01]  /*12d0*/  MUFU.RCP R6, R15 ;  /* 0x0000000f00067308 */ /* 0x000e220000001000 */
[----:B------:R-:W-:Y:S07]  /*12e0*/  BSSY.RECONVERGENT B1, `(.L_x_15) ;  /* 0x000000d000017945 */ /* 0x000fee0003800200 */
[----:B------:R-:W1:Y:S01]  /*12f0*/  FCHK P0, R3, R15 ;  /* 0x0000000f03007302 */ /* 0x000e620000000000 */
[----:B0-----:R-:W-:-:S04]  /*1300*/  FFMA R11, -R15, R6, 1 ;  /* 0x3f8000000f0b7423 */ /* 0x001fc80000000106 */
[----:B------:R-:W-:-:S04]  /*1310*/  FFMA R6, R6, R11, R6 ;  /* 0x0000000b06067223 */ /* 0x000fc80000000006 */
[----:B------:R-:W-:-:S04]  /*1320*/  FFMA R11, R3, R6, RZ ;  /* 0x00000006030b7223 */ /* 0x000fc800000000ff */
[----:B------:R-:W-:-:S04]  /*1330*/  FFMA R12, -R15, R11, R3 ;  /* 0x0000000b0f0c7223 */ /* 0x000fc80000000103 */
[----:B------:R-:W-:Y:S01]  /*1340*/  FFMA R11, R6, R12, R11 ;  /* 0x0000000c060b7223 */ /* 0x000fe2000000000b */
[----:B-1----:R-:W-:Y:S06]  /*1350*/  @!P0 BRA `(.L_x_16) ;  /* 0x0000000000148947 */ /* 0x002fec0003800000 */
[----:B------:R-:W-:Y:S01]  /*1360*/  IMAD.MOV.U32 R35, RZ, RZ, R3 ;  /* 0x000000ffff237224 */ /* 0x000fe200078e0003 */
[----:B------:R-:W-:Y:S01]  /*1370*/  MOV R20, 0x13a0 ;  /* 0x000013a000147802 */ /* 0x000fe20000000f00 */
[----:B------:R-:W-:-:S07]  /*1380*/  IMAD.MOV.U32 R32, RZ, RZ, R15 ;  /* 0x000000ffff207224 */ /* 0x000fce00078e000f */
[----:B------:R-:W-:Y:S05]  /*1390*/  CALL.REL.NOINC `($__internal_0_$__cuda_sm3x_div_rn_noftz_f32_slowpath) ;  /* 0x00000004005c7944 */ /* 0x000fea0003c00000 */
[----:B------:R-:W-:-:S07]  /*13a0*/  MOV R11, R6 ;  /* 0x00000006000b7202 */ /* 0x000fce0000000f00 */
.L_x_16:
[----:B------:R-:W-:Y:S05]  /*13b0*/  BSYNC.RECONVERGENT B1 ;  /* 0x0000000000017941 */ /* 0x000fea0003800200 */
.L_x_15:
        /* <DEDUP_REMOVED lines=14> */
.L_x_18:
[----:B------:R-:W-:Y:S05]  /*14a0*/  BSYNC.RECONVERGENT B1 ;  /* 0x0000000000017941 */ /* 0x000fea0003800200 */
.L_x_17:
        /* <DEDUP_REMOVED lines=10> */
[----:B------:R-:W-:Y:S02]  /*1550*/  MOV R32, R15 ;  /* 0x0000000f00207202 */ /* 0x000fe40000000f00 */
[----:B------:R-:W-:-:S07]  /*1560*/  MOV R20, 0x1580 ;  /* 0x0000158000147802 */ /* 0x000fce0000000f00 */
[----:B------:R-:W-:Y:S05]  /*1570*/  CALL.REL.NOINC `($__internal_0_$__cuda_sm3x_div_rn_noftz_f32_slowpath) ;  /* 0x0000000000e47944 */ /* 0x000fea0003c00000 */
[----:B------:R-:W-:-:S07]  /*1580*/  IMAD.MOV.U32 R13, RZ, RZ, R6 ;  /* 0x000000ffff0d7224 */ /* 0x000fce00078e0006 */
.L_x_20:
[----:B------:R-:W-:Y:S05]  /*1590*/  BSYNC.RECONVERGENT B1 ;  /* 0x0000000000017941 */ /* 0x000fea0003800200 */
.L_x_19:
        /* <DEDUP_REMOVED lines=9> */
[----:B------:R-:W-:Y:S01]  /*1630*/  MOV R35, R5 ;  /* 0x0000000500237202 */ /* 0x000fe20000000f00 */
[----:B------:R-:W-:Y:S01]  /*1640*/  IMAD.MOV.U32 R32, RZ, RZ, R15 ;  /* 0x000000ffff207224 */ /* 0x000fe200078e000f */
[----:B------:R-:W-:-:S07]  /*1650*/  MOV R20, 0x1670 ;  /* 0x0000167000147802 */ /* 0x000fce0000000f00 */
[----:B------:R-:W-:Y:S05]  /*1660*/  CALL.REL.NOINC `($__internal_0_$__cuda_sm3x_div_rn_noftz_f32_slowpath) ;  /* 0x0000000000a87944 */ /* 0x000fea0003c00000 */
[----:B------:R-:W-:-:S07]  /*1670*/  MOV R0, R6 ;  /* 0x0000000600007202 */ /* 0x000fce0000000f00 */
.L_x_22:
[----:B------:R-:W-:Y:S05]  /*1680*/  BSYNC.RECONVERGENT B1 ;  /* 0x0000000000017941 */ /* 0x000fea0003800200 */
.L_x_21:
[----:B------:R-:W0:Y:S01]  /*1690*/  MUFU.RCP R2, R15 ;  /* 0x0000000f00027308 */ /* 0x000e220000001000 */
[----:B------:R-:W-:Y:S07]  /*16a0*/  BSSY.RECONVERGENT B1, `(.L_x_23) ;  /* 0x000000f000017945 */ /* 0x000fee0003800200 */
[----:B------:R-:W1:Y:S01]  /*16b0*/  FCHK P0, R4, R15 ;  /* 0x0000000f04007302 */ /* 0x000e620000000000 */
[----:B0-----:R-:W-:-:S04]  /*16c0*/  FFMA R3, -R15, R2, 1 ;  /* 0x3f8000000f037423 */ /* 0x001fc80000000102 */
[----:B------:R-:W-:Y:S01]  /*16d0*/  FFMA R17, R2, R3, R2 ;  /* 0x0000000302117223 */ /* 0x000fe20000000002 */
[----:B------:R-:W-:-:S03]  /*16e0*/  I2FP.F32.S32 R3, R9 ;  /* 0x0000000900037245 */ /* 0x000fc60000201400 */
[----:B------:R-:W-:Y:S02]  /*16f0*/  FFMA R2, R4, R17, RZ ;  /* 0x0000001104027223 */ /* 0x000fe400000000ff */
[----:B------:R-:W-:Y:S02]  /*1700*/  FADD R0, -R3, R0 ;  /* 0x0000000003007221 */ /* 0x000fe40000000100 */
        /* <DEDUP_REMOVED lines=8> */
.L_x_24:
[----:B------:R-:W-:Y:S05]  /*1790*/  BSYNC.RECONVERGENT B1 ;  /* 0x0000000000017941 */ /* 0x000fea0003800200 */
.L_x_23:
[----:B------:R-:W-:Y:S02]  /*17a0*/  I2FP.F32.U32 R3, R8 ;  /* 0x0000000800037245 */ /* 0x000fe40000201000 */
[C---:B------:R-:W-:Y:S02]  /*17b0*/  ISETP.GE.U32.AND P0, PT, R14.reuse, 0x1f3, PT ;  /* 0x000001f30e00780c */ /* 0x040fe40003f06070 */
[----:B------:R-:W-:Y:S01]  /*17c0*/  IADD3 R14, PT, PT, R14, 0x1, RZ ;  /* 0x000000010e0e7810 */ /* 0x000fe20007ffe0ff */
[----:B------:R-:W-:-:S04]  /*17d0*/  FADD R2, -R3, R2 ;  /* 0x0000000203027221 */ /* 0x000fc80000000100 */
[----:B------:R-:W-:-:S04]  /*17e0*/  FMUL R3, R2, R2 ;  /* 0x0000000202037220 */ /* 0x000fc80000400000 */
[----:B------:R-:W-:-:S05]  /*17f0*/  FFMA R3, R0, R0, R3 ;  /* 0x0000000000037223 */ /* 0x000fca0000000003 */
[----:B------:R-:W-:-:S13]  /*1800*/  FSETP.GEU.AND P1, PT, R3, 1, PT ;  /* 0x3f8000000300780b */ /* 0x000fda0003f2e000 */
[----:B------:R-:W-:Y:S05]  /*1810*/  @!P0 BRA P1, `(.L_x_25) ;  /* 0xfffffff000988947 */ /* 0x000fea000083ffff */
[----:B------:R-:W-:Y:S05]  /*1820*/  BSYNC.RECONVERGENT B0 ;  /* 0x0000000000007941 */ /* 0x000fea0003800200 */
.L_x_7:
[----:B------:R-:W0:Y:S01]  /*1830*/  LDCU UR6, c[0x0][0x394] ;  /* 0x00007280ff0677ac */ /* 0x000e220008000800 */
[----:B------:R-:W1:Y:S01]  /*1840*/  F2I.U32.TRUNC.NTZ R11, R11 ;  /* 0x0000000b000b7305 */ /* 0x000e62000020f000 */
[----:B------:R-:W2:Y:S01]  /*1850*/  LDCU UR7, c[0x0][0x398] ;  /* 0x00007300ff0777ac */ /* 0x000ea20008000800 */
[----:B------:R-:W3:Y:S06]  /*1860*/  LDCU.64 UR4, c[0x0][0x388] ;  /* 0x00007100ff0477ac */ /* 0x000eec0008000a00 */
[----:B------:R-:W4:Y:S08]  /*1870*/  F2I.U32.TRUNC.NTZ R5, R12 ;  /* 0x0000000c00057305 */ /* 0x000f30000020f000 */
[----:B------:R-:W5:Y:S01]  /*1880*/  F2I.U32.TRUNC.NTZ R13, R13 ;  /* 0x0000000d000d7305 */ /* 0x000f62000020f000 */
[----:B0-----:R-:W-:-:S04]  /*1890*/  IMAD R0, R8, UR6, R9 ;  /* 0x0000000608007c24 */ /* 0x001fc8000f8e0209 */
[----:B--2---:R-:W-:-:S05]  /*18a0*/  IMAD R0, R0, UR7, RZ ;  /* 0x0000000700007c24 */ /* 0x004fca000f8e02ff */
[----:B---3--:R-:W-:-:S04]  /*18b0*/  IADD3 R2, P0, PT, R0, UR4, RZ ;  /* 0x0000000400027c10 */ /* 0x008fc8000ff1e0ff */
[----:B------:R-:W-:-:S05]  /*18c0*/  LEA.HI.X.SX32 R3, R0, UR5, 0x1, P0 ;  /* 0x0000000500037c11 */ /* 0x000fca00080f0eff */
[----:B-1----:R-:W-:Y:S04]  /*18d0*/  STG.E.U8 desc[UR8][R2.64], R11 ;  /* 0x0000000b02007986 */ /* 0x002fe8000c101108 */
[----:B----4-:R-:W-:Y:S04]  /*18e0*/  STG.E.U8 desc[UR8][R2.64+0x1], R5 ;  /* 0x0000010502007986 */ /* 0x010fe8000c101108 */
[----:B-----5:R-:W-:Y:S01]  /*18f0*/  STG.E.U8 desc[UR8][R2.64+0x2], R13 ;  /* 0x0000020d02007986 */ /* 0x020fe2000c101108 */
[----:B------:R-:W-:Y:S05]  /*1900*/  EXIT ;  /* 0x000000000000794d */ /* 0x000fea0003800000 */
        .weak           $__internal_0_$__cuda_sm3x_div_rn_noftz_f32_slowpath
        .type           $__internal_0_$__cuda_sm3x_div_rn_noftz_f32_slowpath,@function
        .size           $__internal_0_$__cuda_sm3x_div_rn_noftz_f32_slowpath,(.L_x_38 - $__internal_0_$__cuda_sm3x_div_rn_noftz_f32_slowpath)
$__internal_0_$__cuda_sm3x_div_rn_noftz_f32_slowpath:
[----:B------:R-:W-:Y:S01]  /*1910*/  SHF.R.U32.HI R21, RZ, 0x17, R32 ;  /* 0x00000017ff157819 */ /* 0x000fe20000011620 */
[----:B------:R-:W-:Y:S01]  /*1920*/  BSSY.RECONVERGENT B2, `(.L_x_26) ;  /* 0x0000062000027945 */ /* 0x000fe20003800200 */
[----:B------:R-:W-:Y:S02]  /*1930*/  SHF.R.U32.HI R30, RZ, 0x17, R35 ;  /* 0x00000017ff1e7819 */ /* 0x000fe40000011623 */
[----:B------:R-:W-:Y:S02]  /*1940*/  LOP3.LUT R21, R21, 0xff, RZ, 0xc0, !PT ;  /* 0x000000ff15157812 */ /* 0x000fe400078ec0ff */
[----:B------:R-:W-:-:S03]  /*1950*/  LOP3.LUT R30, R30, 0xff, RZ, 0xc0, !PT ;  /* 0x000000ff1e1e7812 */ /* 0x000fc600078ec0ff */
[----:B------:R-:W-:Y:S01]  /*1960*/  VIADD R6, R21, 0xffffffff ;  /* 0xffffffff15067836 */ /* 0x000fe20000000000 */
[----:B------:R-:W-:-:S04]  /*1970*/  IADD3 R31, PT, PT, R30, -0x1, RZ ;  /* 0xffffffff1e1f7810 */ /* 0x000fc80007ffe0ff */
[----:B------:R-:W-:-:S04]  /*1980*/  ISETP.GT.U32.AND P0, PT, R6, 0xfd, PT ;  /* 0x000000fd0600780c */ /* 0x000fc80003f04070 */
[----:B------:R-:W-:-:S13]  /*1990*/  ISETP.GT.U32.OR P0, PT, R31, 0xfd, P0 ;  /* 0x000000fd1f00780c */ /* 0x000fda0000704470 */
[----:B------:R-:W-:Y:S01]  /*19a0*/  @!P0 IMAD.MOV.U32 R28, RZ, RZ, RZ ;  /* 0x000000ffff1c8224 */ /* 0x000fe200078e00ff */
[----:B------:R-:W-:Y:S06]  /*19b0*/  @!P0 BRA `(.L_x_27) ;  /* 0x00000000005c8947 */ /* 0x000fec0003800000 */
[----:B------:R-:W-:Y:S02]  /*19c0*/  FSETP.GTU.FTZ.AND P0, PT, |R35|, +INF , PT ;  /* 0x7f8000002300780b */ /* 0x000fe40003f1c200 */
[----:B------:R-:W-:-:S04]  /*19d0*/  FSETP.GTU.FTZ.AND P1, PT, |R32|, +INF , PT ;  /* 0x7f8000002000780b */ /* 0x000fc80003f3c200 */
[----:B------:R-:W-:-:S13]  /*19e0*/  PLOP3.LUT P0, PT, P0, P1, PT, 0xf8, 0x8f ;  /* 0x00000000008f781c */ /* 0x000fda0000703f70 */
[----:B------:R-:W-:Y:S05]  /*19f0*/  @P0 BRA `(.L_x_28) ;  /* 0x00000004004c0947 */ /* 0x000fea0003800000 */
[----:B------:R-:W-:-:S13]  /*1a00*/  LOP3.LUT P0, RZ, R32, 0x7fffffff, R35, 0xc8, !PT ;  /* 0x7fffffff20ff7812 */ /* 0x000fda000780c823 */
[----:B------:R-:W-:Y:S05]  /*1a10*/  @!P0 BRA `(.L_x_29) ;  /* 0x00000004003c8947 */ /* 0x000fea0003800000 */
[C---:B------:R-:W-:Y:S02]  /*1a20*/  FSETP.NEU.FTZ.AND P2, PT, |R35|.reuse, +INF , PT ;  /* 0x7f8000002300780b */ /* 0x040fe40003f5d200 */
[----:B------:R-:W-:Y:S02]  /*1a30*/  FSETP.NEU.FTZ.AND P1, PT, |R32|, +INF , PT ;  /* 0x7f8000002000780b */ /* 0x000fe40003f3d200 */
[----:B------:R-:W-:-:S11]  /*1a40*/  FSETP.NEU.FTZ.AND P0, PT, |R35|, +INF , PT ;  /* 0x7f8000002300780b */ /* 0x000fd60003f1d200 */
[----:B------:R-:W-:Y:S05]  /*1a50*/  @!P1 BRA !P2, `(.L_x_29) ;  /* 0x00000004002c9947 */ /* 0x000fea0005000000 */
[----:B------:R-:W-:-:S04]  /*1a60*/  LOP3.LUT P2, RZ, R35, 0x7fffffff, RZ, 0xc0, !PT ;  /* 0x7fffffff23ff7812 */ /* 0x000fc8000784c0ff */
[----:B------:R-:W-:-:S13]  /*1a70*/  PLOP3.LUT P1, PT, P1, P2, PT, 0x2f, 0xf2 ;  /* 0x0000000000f2781c */ /* 0x000fda0000f24577 */
[----:B------:R-:W-:Y:S05]  /*1a80*/  @P1 BRA `(.L_x_30) ;  /* 0x0000000400181947 */ /* 0x000fea0003800000 */
[----:B------:R-:W-:-:S04]  /*1a90*/  LOP3.LUT P1, RZ, R32, 0x7fffffff, RZ, 0xc0, !PT ;  /* 0x7fffffff20ff7812 */ /* 0x000fc8000782c0ff */
[----:B------:R-:W-:-:S13]  /*1aa0*/  PLOP3.LUT P0, PT, P0, P1, PT, 0x2f, 0xf2 ;  /* 0x0000000000f2781c */ /* 0x000fda0000702577 */
[----:B------:R-:W-:Y:S05]  /*1ab0*/  @P0 BRA `(.L_x_31) ;  /* 0x0000000400000947 */ /* 0x000fea0003800000 */
[----:B------:R-:W-:Y:S02]  /*1ac0*/  ISETP.GE.AND P0, PT, R31, RZ, PT ;  /* 0x000000ff1f00720c */ /* 0x000fe40003f06270 */
[----:B------:R-:W-:-:S11]  /*1ad0*/  ISETP.GE.AND P1, PT, R6, RZ, PT ;  /* 0x000000ff0600720c */ /* 0x000fd60003f26270 */
[----:B------:R-:W-:Y:S01]  /*1ae0*/  @P0 MOV R28, RZ ;  /* 0x000000ff001c0202 */ /* 0x000fe20000000f00 */
[----:B------:R-:W-:Y:S02]  /*1af0*/  @!P0 IMAD.MOV.U32 R28, RZ, RZ, -0x40 ;  /* 0xffffffc0ff1c8424 */ /* 0x000fe400078e00ff */
[----:B------:R-:W-:Y:S01]  /*1b00*/  @!P0 FFMA R35, R35, 1.84467440737095516160e+19, RZ ;  /* 0x5f80000023238823 */ /* 0x000fe200000000ff */
[----:B------:R-:W-:Y:S02]  /*1b10*/  @!P1 FFMA R32, R32, 1.84467440737095516160e+19, RZ ;  /* 0x5f80000020209823 */ /* 0x000fe400000000ff */
[----:B------:R-:W-:-:S07]  /*1b20*/  @!P1 IADD3 R28, PT, PT, R28, 0x40, RZ ;  /* 0x000000401c1c9810 */ /* 0x000fce0007ffe0ff */
.L_x_27:
[----:B------:R-:W-:Y:S01]  /*1b30*/  LEA R31, R21, 0xc0800000, 0x17 ;  /* 0xc0800000151f7811 */ /* 0x000fe200078eb8ff */
[----:B------:R-:W-:Y:S01]  /*1b40*/  BSSY.RECONVERGENT B3, `(.L_x_32) ;  /* 0x0000036000037945 */ /* 0x000fe20003800200 */
[----:B------:R-:W-:-:S03]  /*1b50*/  IADD3 R30, PT, PT, R30, -0x7f, RZ ;  /* 0xffffff811e1e7810 */ /* 0x000fc60007ffe0ff */
[----:B------:R-:W-:-:S04]  /*1b60*/  IMAD.IADD R36, R32, 0x1, -R31 ;  /* 0x0000000120247824 */ /* 0x000fc800078e0a1f */
[----:B------:R-:W0:Y:S01]  /*1b70*/  MUFU.RCP R6, R36 ;  /* 0x0000002400067308 */ /* 0x000e220000001000 */
[----:B------:R-:W-:-:S04]  /*1b80*/  FADD.FTZ R33, -R36, -RZ ;  /* 0x800000ff24217221 */ /* 0x000fc80000010100 */
[----:B0-----:R-:W-:-:S04]  /*1b90*/  FFMA R31, R6, R33, 1 ;  /* 0x3f800000061f7423 */ /* 0x001fc80000000021 */
[----:B------:R-:W-:Y:S01]  /*1ba0*/  FFMA R31, R6, R31, R6 ;  /* 0x0000001f061f7223 */ /* 0x000fe20000000006 */
[C---:B------:R-:W-:Y:S01]  /*1bb0*/  IMAD R6, R30.reuse, -0x800000, R35 ;  /* 0xff8000001e067824 */ /* 0x040fe200078e0223 */
[----:B------:R-:W-:-:S03]  /*1bc0*/  IADD3 R35, PT, PT, R30, 0x7f, -R21 ;  /* 0x0000007f1e237810 */ /* 0x000fc60007ffe815 */
[----:B------:R-:W-:Y:S02]  /*1bd0*/  FFMA R32, R6, R31, RZ ;  /* 0x0000001f06207223 */ /* 0x000fe400000000ff */
[----:B------:R-:W-:Y:S02]  /*1be0*/  IMAD.IADD R35, R35, 0x1, R28 ;  /* 0x0000000123237824 */ /* 0x000fe400078e021c */
[----:B------:R-:W-:-:S04]  /*1bf0*/  FFMA R34, R33, R32, R6 ;  /* 0x0000002021227223 */ /* 0x000fc80000000006 */
[----:B------:R-:W-:-:S04]  /*1c00*/  FFMA R34, R31, R34, R32 ;  /* 0x000000221f227223 */ /* 0x000fc80000000020 */
[----:B------:R-:W-:-:S04]  /*1c10*/  FFMA R33, R33, R34, R6 ;  /* 0x0000002221217223 */ /* 0x000fc80000000006 */
[----:B------:R-:W-:-:S05]  /*1c20*/  FFMA R6, R31, R33, R34 ;  /* 0x000000211f067223 */ /* 0x000fca0000000022 */
[----:B------:R-:W-:-:S04]  /*1c30*/  SHF.R.U32.HI R21, RZ, 0x17, R6 ;  /* 0x00000017ff157819 */ /* 0x000fc80000011606 */
[----:B------:R-:W-:-:S04]  /*1c40*/  LOP3.LUT R28, R21, 0xff, RZ, 0xc0, !PT ;  /* 0x000000ff151c7812 */ /* 0x000fc800078ec0ff */
[----:B------:R-:W-:-:S05]  /*1c50*/  IADD3 R21, PT, PT, R28, R35, RZ ;  /* 0x000000231c157210 */ /* 0x000fca0007ffe0ff */
[----:B------:R-:W-:-:S05]  /*1c60*/  VIADD R28, R21, 0xffffffff ;  /* 0xffffffff151c7836 */ /* 0x000fca0000000000 */
[----:B------:R-:W-:-:S13]  /*1c70*/  ISETP.GE.U32.AND P0, PT, R28, 0xfe, PT ;  /* 0x000000fe1c00780c */ /* 0x000fda0003f06070 */
[----:B------:R-:W-:Y:S05]  /*1c80*/  @!P0 BRA `(.L_x_33) ;  /* 0x0000000000808947 */ /* 0x000fea0003800000 */
[----:B------:R-:W-:-:S13]  /*1c90*/  ISETP.GT.AND P0, PT, R21, 0xfe, PT ;  /* 0x000000fe1500780c */ /* 0x000fda0003f04270 */
[----:B------:R-:W-:Y:S05]  /*1ca0*/  @P0 BRA `(.L_x_34) ;  /* 0x00000000006c0947 */ /* 0x000fea0003800000 */
[----:B------:R-:W-:-:S13]  /*1cb0*/  ISETP.GE.AND P0, PT, R21, 0x1, PT ;  /* 0x000000011500780c */ /* 0x000fda0003f06270 */
[----:B------:R-:W-:Y:S05]  /*1cc0*/  @P0 BRA `(.L_x_35) ;  /* 0x0000000000740947 */ /* 0x000fea0003800000 */
[----:B------:R-:W-:Y:S02]  /*1cd0*/  ISETP.GE.AND P0, PT, R21, -0x18, PT ;  /* 0xffffffe81500780c */ /* 0x000fe40003f06270 */
[----:B------:R-:W-:-:S11]  /*1ce0*/  LOP3.LUT R6, R6, 0x80000000, RZ, 0xc0, !PT ;  /* 0x8000000006067812 */ /* 0x000fd600078ec0ff */
[----:B------:R-:W-:Y:S05]  /*1cf0*/  @!P0 BRA `(.L_x_35) ;  /* 0x0000000000688947 */ /* 0x000fea0003800000 */
[CCC-:B------:R-:W-:Y:S01]  /*1d00*/  FFMA.RZ R28, R31.reuse, R33.reuse, R34.reuse ;  /* 0x000000211f1c7223 */ /* 0x1c0fe2000000c022 */
[CCC-:B------:R-:W-:Y:S01]  /*1d10*/  FFMA.RP R30, R31.reuse, R33.reuse, R34.reuse ;  /* 0x000000211f1e7223 */ /* 0x1c0fe20000008022 */
[----:B------:R-:W-:Y:S01]  /*1d20*/  FFMA.RM R33, R31, R33, R34 ;  /* 0x000000211f217223 */ /* 0x000fe20000004022 */
[C---:B------:R-:W-:Y:S02]  /*1d30*/  IADD3 R31, PT, PT, R21.reuse, 0x20, RZ ;  /* 0x00000020151f7810 */ /* 0x040fe40007ffe0ff */
[----:B------:R-:W-:Y:S02]  /*1d40*/  LOP3.LUT R28, R28, 0x7fffff, RZ, 0xc0, !PT ;  /* 0x007fffff1c1c7812 */ /* 0x000fe400078ec0ff */
[C---:B------:R-:W-:Y:S02]  /*1d50*/  ISETP.NE.AND P2, PT, R21.reuse, RZ, PT ;  /* 0x000000ff1500720c */ /* 0x040fe40003f45270 */
[----:B------:R-:W-:Y:S02]  /*1d60*/  LOP3.LUT R28, R28, 0x800000, RZ, 0xfc, !PT ;  /* 0x008000001c1c7812 */ /* 0x000fe400078efcff */
[----:B------:R-:W-:Y:S01]  /*1d70*/  ISETP.NE.AND P1, PT, R21, RZ, PT ;  /* 0x000000ff1500720c */ /* 0x000fe20003f25270 */
[----:B------:R-:W-:Y:S01]  /*1d80*/  IMAD.MOV R21, RZ, RZ, -R21 ;  /* 0x000000ffff157224 */ /* 0x000fe200078e0a15 */
[----:B------:R-:W-:-:S02]  /*1d90*/  SHF.L.U32 R31, R28, R31, RZ ;  /* 0x0000001f1c1f7219 */ /* 0x000fc400000006ff */
[----:B------:R-:W-:Y:S02]  /*1da0*/  FSETP.NEU.FTZ.AND P0, PT, R30, R33, PT ;  /* 0x000000211e00720b */ /* 0x000fe40003f1d000 */
[----:B------:R-:W-:Y:S02]  /*1db0*/  SEL R21, R21, RZ, P2 ;  /* 0x000000ff15157207 */ /* 0x000fe40001000000 */
[----:B------:R-:W-:Y:S02]  /*1dc0*/  ISETP.NE.AND P1, PT, R31, RZ, P1 ;  /* 0x000000ff1f00720c */ /* 0x000fe40000f25270 */
[----:B------:R-:W-:Y:S02]  /*1dd0*/  SHF.R.U32.HI R28, RZ, R21, R28 ;  /* 0x00000015ff1c7219 */ /* 0x000fe4000001161c */
[----:B------:R-:W-:Y:S02]  /*1de0*/  PLOP3.LUT P0, PT, P0, P1, PT, 0xf8, 0x8f ;  /* 0x00000000008f781c */ /* 0x000fe40000703f70 */
[----:B------:R-:W-:-:S02]  /*1df0*/  SHF.R.U32.HI R21, RZ, 0x1, R28 ;  /* 0x00000001ff157819 */ /* 0x000fc4000001161c */
[----:B------:R-:W-:-:S04]  /*1e00*/  SEL R30, RZ, 0x1, !P0 ;  /* 0x00000001ff1e7807 */ /* 0x000fc80004000000 */
[----:B------:R-:W-:-:S04]  /*1e10*/  LOP3.LUT R31, R30, 0x1, R21, 0xf8, !PT ;  /* 0x000000011e1f7812 */ /* 0x000fc800078ef815 */
[----:B------:R-:W-:-:S04]  /*1e20*/  LOP3.LUT R28, R31, R28, RZ, 0xc0, !PT ;  /* 0x0000001c1f1c7212 */ /* 0x000fc800078ec0ff */
[----:B------:R-:W-:-:S04]  /*1e30*/  IADD3 R21, PT, PT, R21, R28, RZ ;  /* 0x0000001c15157210 */ /* 0x000fc80007ffe0ff */
[----:B------:R-:W-:Y:S01]  /*1e40*/  LOP3.LUT R6, R21, R6, RZ, 0xfc, !PT ;  /* 0x0000000615067212 */ /* 0x000fe200078efcff */
[----:B------:R-:W-:Y:S06]  /*1e50*/  BRA `(.L_x_35) ;  /* 0x0000000000107947 */ /* 0x000fec0003800000 */
.L_x_34:
[----:B------:R-:W-:-:S04]  /*1e60*/  LOP3.LUT R6, R6, 0x80000000, RZ, 0xc0, !PT ;  /* 0x8000000006067812 */ /* 0x000fc800078ec0ff */
[----:B------:R-:W-:Y:S01]  /*1e70*/  LOP3.LUT R6, R6, 0x7f800000, RZ, 0xfc, !PT ;  /* 0x7f80000006067812 */ /* 0x000fe200078efcff */
[----:B------:R-:W-:Y:S06]  /*1e80*/  BRA `(.L_x_35) ;  /* 0x0000000000047947 */ /* 0x000fec0003800000 */
.L_x_33:
[----:B------:R-:W-:-:S07]  /*1e90*/  IMAD R6, R35, 0x800000, R6 ;  /* 0x0080000023067824 */ /* 0x000fce00078e0206 */
.L_x_35:
[----:B------:R-:W-:Y:S05]  /*1ea0*/  BSYNC.RECONVERGENT B3 ;  /* 0x0000000000037941 */ /* 0x000fea0003800200 */
.L_x_32:
[----:B------:R-:W-:Y:S05]  /*1eb0*/  BRA `(.L_x_36) ;  /* 0x0000000000207947 */ /* 0x000fea0003800000 */
.L_x_31:
[----:B------:R-:W-:-:S04]  /*1ec0*/  LOP3.LUT R6, R32, 0x80000000, R35, 0x48, !PT ;  /* 0x8000000020067812 */ /* 0x000fc800078e4823 */
[----:B------:R-:W-:Y:S01]  /*1ed0*/  LOP3.LUT R6, R6, 0x7f800000, RZ, 0xfc, !PT ;  /* 0x7f80000006067812 */ /* 0x000fe200078efcff */
[----:B------:R-:W-:Y:S06]  /*1ee0*/  BRA `(.L_x_36) ;  /* 0x0000000000147947 */ /* 0x000fec0003800000 */
.L_x_30:
[----:B------:R-:W-:Y:S01]  /*1ef0*/  LOP3.LUT R6, R32, 0x80000000, R35, 0x48, !PT ;  /* 0x8000000020067812 */ /* 0x000fe200078e4823 */
[----:B------:R-:W-:Y:S06]  /*1f00*/  BRA `(.L_x_36) ;  /* 0x00000000000c7947 */ /* 0x000fec0003800000 */
.L_x_29:
[----:B------:R-:W0:Y:S01]  /*1f10*/  MUFU.RSQ R6, -QNAN ;  /* 0xffc0000000067908 */ /* 0x000e220000001400 */
[----:B------:R-:W-:Y:S05]  /*1f20*/  BRA `(.L_x_36) ;  /* 0x0000000000047947 */ /* 0x000fea0003800000 */
.L_x_28:
[----:B------:R-:W-:-:S07]  /*1f30*/  FADD.FTZ R6, R35, R32 ;  /* 0x0000002023067221 */ /* 0x000fce0000010000 */
.L_x_36:
[----:B------:R-:W-:Y:S05]  /*1f40*/  BSYNC.RECONVERGENT B2 ;  /* 0x0000000000027941 */ /* 0x000fea0003800200 */
.L_x_26:
[----:B------:R-:W-:-:S04]  /*1f50*/  HFMA2 R21, -RZ, RZ, 0, 0 ;  /* 0x00000000ff157431 */ /* 0x000fc800000001ff */
[----:B0-----:R-:W-:Y:S05]  /*1f60*/  RET.REL.NODEC R20 `(_Z9meanshiftPhS_iii) ;  /* 0xffffffe014247950 */ /* 0x001fea0003c3ffff */
.L_x_37:
[----:B------:R-:W-:-:S00]  /*1f70*/  BRA `(.L_x_37) ;  /* 0xfffffffc00fc7947 */ /* 0x000fc0000383ffff */
[----:B------:R-:W-:-:S00]  /*1f80*/  NOP ;  /* 0x0000000000007918 */ /* 0x000fc00000000000 */
[----:B------:R-:W-:-:S00]  /*1f90*/  NOP ;  /* 0x0000000000007918 */ /* 0x000fc00000000000 */
[----:B------:R-:W-:-:S00]  /*1fa0*/  NOP ;  /* 0x0000000000007918 */ /* 0x000fc00000000000 */
[----:B------:R-:W-:-:S00]  /*1fb0*/  NOP ;  /* 0x0000000000007918 */ /* 0x000fc00000000000 */
[----:B------:R-:W-:-:S00]  /*1fc0*/  NOP ;  /* 0x0000000000007918 */ /* 0x000fc00000000000 */
[----:B------:R-:W-:-:S00]  /*1fd0*/  NOP ;  /* 0x0000000000007918 */ /* 0x000fc00000000000 */
[----:B------:R-:W-:-:S00]  /*1fe0*/  NOP ;  /* 0x0000000000007918 */ /* 0x000fc00000000000 */
[----:B------:R-:W-:-:S00]  /*1ff0*/  NOP ;  /* 0x0000000000007918 */ /* 0x000fc00000000000 */
.L_x_38:


//--------------------- .nv.shared._Z9meanshiftPhS_iii --------------------------
	.section	.nv.shared._Z9meanshiftPhS_iii,"aw",@nobits
	.sectionflags	@""
	.align	4
.nv.shared._Z9meanshiftPhS_iii:
	.zero		13312


//--------------------- .nv.shared.reserved.0     --------------------------
	.section	.nv.shared.reserved.0,"aw",@nobits
	.weak		__nv_reservedSMEM_offset_0_alias
	.size		__nv_reservedSMEM_offset_0_alias, 0, 64
	.other		__nv_reservedSMEM_offset_0_alias,@"STO_CUDA_RESERVED_SHARED STV_DEFAULT"
__nv_reservedSMEM_offset_0_alias:
	.zero		0
	.zero		64


//--------------------- .nv.constant0._Z9meanshiftPhS_iii --------------------------
	.section	.nv.constant0._Z9meanshiftPhS_iii,"a",@progbits
	.sectionflags	@""
	.align	4
.nv.constant0._Z9meanshiftPhS_iii:
	.zero		924


//--------------------- SYMBOLS --------------------------

	.type		.nv.reservedSmem.offset0,@object
	.size		.nv.reservedSmem.offset0,0x4
	.type		.nv.reservedSmem.cap,@object
	.size		.nv.reservedSmem.cap,0x4
